//
// Generated by NVIDIA NVVM Compiler
//
// Compiler Build ID: CL-36424714
// Cuda compilation tools, release 13.0, V13.0.88
// Based on NVVM 20.0.0
//

.version 9.0
.target sm_100
.address_size 64

	// .globl	_Z11init_kernelPiPbPfi
.global .align 4 .b8 precalc_xorwow_matrix[102400];
.global .align 4 .b8 precalc_xorwow_offset_matrix[102400];
.global .align 4 .b8 mrg32k3aM1[2304];
.global .align 4 .b8 mrg32k3aM2[2304];
.global .align 4 .b8 mrg32k3aM1SubSeq[2016];
.global .align 4 .b8 mrg32k3aM2SubSeq[2016];
.global .align 4 .b8 mrg32k3aM1Seq[2304];
.global .align 4 .b8 mrg32k3aM2Seq[2304];
.const .align 8 .b8 __cr_lgamma_table[72];

.visible .entry _Z11init_kernelPiPbPfi(
	.param .u64 .ptr .align 1 _Z11init_kernelPiPbPfi_param_0,
	.param .u64 .ptr .align 1 _Z11init_kernelPiPbPfi_param_1,
	.param .u64 .ptr .align 1 _Z11init_kernelPiPbPfi_param_2,
	.param .u32 _Z11init_kernelPiPbPfi_param_3
)
{
	.reg .pred 	%p<2>;
	.reg .b16 	%rs<2>;
	.reg .b32 	%r<7>;
	.reg .b32 	%f<2>;
	.reg .b64 	%rd<12>;

	ld.param.u64 	%rd1, [_Z11init_kernelPiPbPfi_param_0];
	ld.param.u64 	%rd2, [_Z11init_kernelPiPbPfi_param_1];
	ld.param.u64 	%rd3, [_Z11init_kernelPiPbPfi_param_2];
	ld.param.u32 	%r2, [_Z11init_kernelPiPbPfi_param_3];
	mov.u32 	%r3, %ctaid.x;
	mov.u32 	%r4, %ntid.x;
	mov.u32 	%r5, %tid.x;
	mad.lo.s32 	%r1, %r3, %r4, %r5;
	setp.ge.s32 	%p1, %r1, %r2;
	@%p1 bra 	$L__BB0_2;
	cvta.to.global.u64 	%rd4, %rd3;
	cvta.to.global.u64 	%rd5, %rd1;
	cvta.to.global.u64 	%rd6, %rd2;
	cvt.rn.f32.s32 	%f1, %r1;
	cvt.s64.s32 	%rd7, %r1;
	mul.wide.s32 	%rd8, %r1, 4;
	add.s64 	%rd9, %rd4, %rd8;
	st.global.f32 	[%rd9], %f1;
	add.s64 	%rd10, %rd5, %rd8;
	mov.b32 	%r6, 1;
	st.global.u32 	[%rd10], %r6;
	add.s64 	%rd11, %rd6, %rd7;
	mov.b16 	%rs1, 1;
	st.global.u8 	[%rd11], %rs1;
$L__BB0_2:
	ret;

}
	// .globl	_Z12color_kernelPiS_S_PbPfii
.visible .entry _Z12color_kernelPiS_S_PbPfii(
	.param .u64 .ptr .align 1 _Z12color_kernelPiS_S_PbPfii_param_0,
	.param .u64 .ptr .align 1 _Z12color_kernelPiS_S_PbPfii_param_1,
	.param .u64 .ptr .align 1 _Z12color_kernelPiS_S_PbPfii_param_2,
	.param .u64 .ptr .align 1 _Z12color_kernelPiS_S_PbPfii_param_3,
	.param .u64 .ptr .align 1 _Z12color_kernelPiS_S_PbPfii_param_4,
	.param .u32 _Z12color_kernelPiS_S_PbPfii_param_5,
	.param .u32 _Z12color_kernelPiS_S_PbPfii_param_6
)
{
	.reg .pred 	%p<13>;
	.reg .b16 	%rs<2>;
	.reg .b32 	%r<49>;
	.reg .b64 	%rd<30>;

	ld.param.u64 	%rd13, [_Z12color_kernelPiS_S_PbPfii_param_0];
	ld.param.u64 	%rd11, [_Z12color_kernelPiS_S_PbPfii_param_1];
	ld.param.u64 	%rd14, [_Z12color_kernelPiS_S_PbPfii_param_2];
	ld.param.u64 	%rd12, [_Z12color_kernelPiS_S_PbPfii_param_3];
	ld.param.u32 	%r23, [_Z12color_kernelPiS_S_PbPfii_param_5];
	ld.param.u32 	%r24, [_Z12color_kernelPiS_S_PbPfii_param_6];
	cvta.to.global.u64 	%rd1, %rd14;
	cvta.to.global.u64 	%rd2, %rd13;
	mov.u32 	%r25, %ctaid.x;
	mov.u32 	%r26, %ntid.x;
	mov.u32 	%r27, %tid.x;
	mad.lo.s32 	%r1, %r25, %r26, %r27;
	setp.ge.s32 	%p1, %r1, %r24;
	@%p1 bra 	$L__BB1_19;
	cvta.to.global.u64 	%rd15, %rd12;
	cvt.s64.s32 	%rd16, %r1;
	add.s64 	%rd17, %rd15, %rd16;
	ld.global.u8 	%rs1, [%rd17];
	setp.eq.s16 	%p2, %rs1, 0;
	@%p2 bra 	$L__BB1_19;
	cvta.to.global.u64 	%rd18, %rd11;
	mul.wide.s32 	%rd19, %r1, 4;
	add.s64 	%rd20, %rd18, %rd19;
	ld.global.u32 	%r2, [%rd20+4];
	ld.global.u32 	%r3, [%rd20];
	setp.ge.s32 	%p3, %r3, %r2;
	@%p3 bra 	$L__BB1_19;
	add.s64 	%rd3, %rd1, %rd19;
	sub.s32 	%r28, %r2, %r3;
	and.b32  	%r4, %r28, 3;
	setp.eq.s32 	%p4, %r4, 0;
	mov.u32 	%r43, %r3;
	@%p4 bra 	$L__BB1_8;
	neg.s32 	%r41, %r4;
	mov.u32 	%r43, %r3;
$L__BB1_5:
	.pragma "nounroll";
	mul.wide.s32 	%rd22, %r43, 4;
	add.s64 	%rd23, %rd2, %rd22;
	ld.global.u32 	%r29, [%rd23];
	mul.wide.s32 	%rd24, %r29, 4;
	add.s64 	%rd4, %rd1, %rd24;
	ld.global.u32 	%r30, [%rd4];
	ld.global.u32 	%r31, [%rd3];
	setp.ne.s32 	%p5, %r30, %r31;
	@%p5 bra 	$L__BB1_7;
	st.global.u32 	[%rd4], %r23;
$L__BB1_7:
	add.s32 	%r43, %r43, 1;
	add.s32 	%r41, %r41, 1;
	setp.ne.s32 	%p6, %r41, 0;
	@%p6 bra 	$L__BB1_5;
$L__BB1_8:
	sub.s32 	%r32, %r3, %r2;
	setp.gt.u32 	%p7, %r32, -4;
	@%p7 bra 	$L__BB1_19;
	sub.s32 	%r44, %r43, %r2;
	add.s64 	%rd5, %rd2, 8;
$L__BB1_10:
	mul.wide.s32 	%rd25, %r43, 4;
	add.s64 	%rd6, %rd5, %rd25;
	ld.global.u32 	%r33, [%rd6+-8];
	mul.wide.s32 	%rd26, %r33, 4;
	add.s64 	%rd7, %rd1, %rd26;
	ld.global.u32 	%r34, [%rd7];
	ld.global.u32 	%r47, [%rd3];
	setp.ne.s32 	%p8, %r34, %r47;
	@%p8 bra 	$L__BB1_12;
	st.global.u32 	[%rd7], %r23;
	ld.global.u32 	%r47, [%rd3];
$L__BB1_12:
	ld.global.u32 	%r35, [%rd6+-4];
	mul.wide.s32 	%rd27, %r35, 4;
	add.s64 	%rd8, %rd1, %rd27;
	ld.global.u32 	%r36, [%rd8];
	setp.ne.s32 	%p9, %r36, %r47;
	@%p9 bra 	$L__BB1_14;
	st.global.u32 	[%rd8], %r23;
	ld.global.u32 	%r47, [%rd3];
$L__BB1_14:
	ld.global.u32 	%r37, [%rd6];
	mul.wide.s32 	%rd28, %r37, 4;
	add.s64 	%rd9, %rd1, %rd28;
	ld.global.u32 	%r38, [%rd9];
	setp.ne.s32 	%p10, %r38, %r47;
	@%p10 bra 	$L__BB1_16;
	st.global.u32 	[%rd9], %r23;
	ld.global.u32 	%r47, [%rd3];
$L__BB1_16:
	ld.global.u32 	%r39, [%rd6+4];
	mul.wide.s32 	%rd29, %r39, 4;
	add.s64 	%rd10, %rd1, %rd29;
	ld.global.u32 	%r40, [%rd10];
	setp.ne.s32 	%p11, %r40, %r47;
	@%p11 bra 	$L__BB1_18;
	st.global.u32 	[%rd10], %r23;
$L__BB1_18:
	add.s32 	%r43, %r43, 4;
	add.s32 	%r44, %r44, 4;
	setp.ne.s32 	%p12, %r44, 0;
	@%p12 bra 	$L__BB1_10;
$L__BB1_19:
	ret;

}
	// .globl	_Z12check_kernelPiS_S_PbPfiPci
.visible .entry _Z12check_kernelPiS_S_PbPfiPci(
	.param .u64 .ptr .align 1 _Z12check_kernelPiS_S_PbPfiPci_param_0,
	.param .u64 .ptr .align 1 _Z12check_kernelPiS_S_PbPfiPci_param_1,
	.param .u64 .ptr .align 1 _Z12check_kernelPiS_S_PbPfiPci_param_2,
	.param .u64 .ptr .align 1 _Z12check_kernelPiS_S_PbPfiPci_param_3,
	.param .u64 .ptr .align 1 _Z12check_kernelPiS_S_PbPfiPci_param_4,
	.param .u32 _Z12check_kernelPiS_S_PbPfiPci_param_5,
	.param .u64 .ptr .align 1 _Z12check_kernelPiS_S_PbPfiPci_param_6,
	.param .u32 _Z12check_kernelPiS_S_PbPfiPci_param_7
)
{
	.reg .pred 	%p<13>;
	.reg .b16 	%rs<11>;
	.reg .b32 	%r<77>;
	.reg .b64 	%rd<32>;

	ld.param.u64 	%rd10, [_Z12check_kernelPiS_S_PbPfiPci_param_0];
	ld.param.u64 	%rd8, [_Z12check_kernelPiS_S_PbPfiPci_param_1];
	ld.param.u64 	%rd11, [_Z12check_kernelPiS_S_PbPfiPci_param_2];
	ld.param.u64 	%rd9, [_Z12check_kernelPiS_S_PbPfiPci_param_3];
	ld.param.u64 	%rd12, [_Z12check_kernelPiS_S_PbPfiPci_param_6];
	ld.param.u32 	%r34, [_Z12check_kernelPiS_S_PbPfiPci_param_7];
	cvta.to.global.u64 	%rd1, %rd12;
	cvta.to.global.u64 	%rd2, %rd11;
	cvta.to.global.u64 	%rd3, %rd10;
	mov.u32 	%r35, %ctaid.x;
	mov.u32 	%r36, %ntid.x;
	mov.u32 	%r37, %tid.x;
	mad.lo.s32 	%r1, %r35, %r36, %r37;
	setp.ge.s32 	%p1, %r1, %r34;
	@%p1 bra 	$L__BB2_21;
	cvta.to.global.u64 	%rd13, %rd9;
	cvt.s64.s32 	%rd14, %r1;
	add.s64 	%rd4, %rd13, %rd14;
	ld.global.u8 	%rs3, [%rd4];
	setp.eq.s16 	%p2, %rs3, 0;
	@%p2 bra 	$L__BB2_21;
	cvta.to.global.u64 	%rd15, %rd8;
	mul.wide.s32 	%rd16, %r1, 4;
	add.s64 	%rd17, %rd15, %rd16;
	ld.global.u32 	%r2, [%rd17+4];
	ld.global.u32 	%r70, [%rd17];
	setp.ge.s32 	%p3, %r70, %r2;
	mov.b16 	%rs10, 0;
	@%p3 bra 	$L__BB2_20;
	add.s64 	%rd5, %rd2, %rd16;
	sub.s32 	%r4, %r2, %r70;
	and.b32  	%r5, %r4, 3;
	sub.s32 	%r40, %r70, %r2;
	setp.gt.u32 	%p4, %r40, -4;
	mov.b32 	%r63, 0;
	@%p4 bra 	$L__BB2_14;
	add.s64 	%rd6, %rd3, 8;
	and.b32  	%r42, %r4, -4;
	neg.s32 	%r59, %r42;
	mov.b32 	%r63, 0;
$L__BB2_5:
	mul.wide.s32 	%rd19, %r70, 4;
	add.s64 	%rd7, %rd6, %rd19;
	ld.global.u32 	%r43, [%rd7+-8];
	mul.wide.s32 	%rd20, %r43, 4;
	add.s64 	%rd21, %rd2, %rd20;
	ld.global.u32 	%r44, [%rd21];
	ld.global.u32 	%r64, [%rd5];
	setp.ne.s32 	%p5, %r44, %r64;
	@%p5 bra 	$L__BB2_7;
	mov.b16 	%rs5, 1;
	st.global.u8 	[%rd1], %rs5;
	ld.global.u32 	%r64, [%rd5];
	mov.b32 	%r63, 1;
$L__BB2_7:
	ld.global.u32 	%r46, [%rd7+-4];
	mul.wide.s32 	%rd22, %r46, 4;
	add.s64 	%rd23, %rd2, %rd22;
	ld.global.u32 	%r47, [%rd23];
	setp.ne.s32 	%p6, %r47, %r64;
	@%p6 bra 	$L__BB2_9;
	mov.b16 	%rs6, 1;
	st.global.u8 	[%rd1], %rs6;
	ld.global.u32 	%r64, [%rd5];
	mov.b32 	%r63, 1;
$L__BB2_9:
	ld.global.u32 	%r49, [%rd7];
	mul.wide.s32 	%rd24, %r49, 4;
	add.s64 	%rd25, %rd2, %rd24;
	ld.global.u32 	%r50, [%rd25];
	setp.ne.s32 	%p7, %r50, %r64;
	@%p7 bra 	$L__BB2_11;
	mov.b16 	%rs7, 1;
	st.global.u8 	[%rd1], %rs7;
	ld.global.u32 	%r64, [%rd5];
	mov.b32 	%r63, 1;
$L__BB2_11:
	ld.global.u32 	%r52, [%rd7+4];
	mul.wide.s32 	%rd26, %r52, 4;
	add.s64 	%rd27, %rd2, %rd26;
	ld.global.u32 	%r53, [%rd27];
	setp.ne.s32 	%p8, %r53, %r64;
	@%p8 bra 	$L__BB2_13;
	mov.b16 	%rs8, 1;
	st.global.u8 	[%rd1], %rs8;
	mov.b32 	%r63, 1;
$L__BB2_13:
	add.s32 	%r70, %r70, 4;
	add.s32 	%r59, %r59, 4;
	setp.ne.s32 	%p9, %r59, 0;
	@%p9 bra 	$L__BB2_5;
$L__BB2_14:
	setp.eq.s32 	%p10, %r5, 0;
	@%p10 bra 	$L__BB2_19;
	neg.s32 	%r72, %r5;
$L__BB2_16:
	.pragma "nounroll";
	mul.wide.s32 	%rd28, %r70, 4;
	add.s64 	%rd29, %rd3, %rd28;
	ld.global.u32 	%r55, [%rd29];
	mul.wide.s32 	%rd30, %r55, 4;
	add.s64 	%rd31, %rd2, %rd30;
	ld.global.u32 	%r56, [%rd31];
	ld.global.u32 	%r57, [%rd5];
	setp.ne.s32 	%p11, %r56, %r57;
	@%p11 bra 	$L__BB2_18;
	mov.b16 	%rs9, 1;
	st.global.u8 	[%rd1], %rs9;
	mov.b32 	%r63, 1;
$L__BB2_18:
	add.s32 	%r70, %r70, 1;
	add.s32 	%r72, %r72, 1;
	setp.ne.s32 	%p12, %r72, 0;
	@%p12 bra 	$L__BB2_16;
$L__BB2_19:
	cvt.u16.u32 	%rs10, %r63;
$L__BB2_20:
	st.global.u8 	[%rd4], %rs10;
$L__BB2_21:
	ret;

}
	// .globl	_Z15topology_kernelPiS_S_PbPfii
.visible .entry _Z15topology_kernelPiS_S_PbPfii(
	.param .u64 .ptr .align 1 _Z15topology_kernelPiS_S_PbPfii_param_0,
	.param .u64 .ptr .align 1 _Z15topology_kernelPiS_S_PbPfii_param_1,
	.param .u64 .ptr .align 1 _Z15topology_kernelPiS_S_PbPfii_param_2,
	.param .u64 .ptr .align 1 _Z15topology_kernelPiS_S_PbPfii_param_3,
	.param .u64 .ptr .align 1 _Z15topology_kernelPiS_S_PbPfii_param_4,
	.param .u32 _Z15topology_kernelPiS_S_PbPfii_param_5,
	.param .u32 _Z15topology_kernelPiS_S_PbPfii_param_6
)
{
	.local .align 8 .b8 	__local_depot3[200];
	.reg .b64 	%SP;
	.reg .b64 	%SPL;
	.reg .pred 	%p<17>;
	.reg .b16 	%rs<7>;
	.reg .b32 	%r<75>;
	.reg .b64 	%rd<40>;

	mov.u64 	%SPL, __local_depot3;
	ld.param.u64 	%rd8, [_Z15topology_kernelPiS_S_PbPfii_param_0];
	ld.param.u64 	%rd7, [_Z15topology_kernelPiS_S_PbPfii_param_1];
	ld.param.u64 	%rd9, [_Z15topology_kernelPiS_S_PbPfii_param_2];
	ld.param.u32 	%r40, [_Z15topology_kernelPiS_S_PbPfii_param_5];
	ld.param.u32 	%r41, [_Z15topology_kernelPiS_S_PbPfii_param_6];
	cvta.to.global.u64 	%rd1, %rd8;
	cvta.to.global.u64 	%rd2, %rd9;
	add.u64 	%rd3, %SPL, 0;
	mov.u32 	%r42, %ctaid.x;
	mov.u32 	%r43, %ntid.x;
	mov.u32 	%r44, %tid.x;
	mad.lo.s32 	%r1, %r42, %r43, %r44;
	mul.wide.s32 	%rd11, %r1, 4;
	add.s64 	%rd4, %rd2, %rd11;
	ld.global.u32 	%r45, [%rd4];
	setp.ne.s32 	%p1, %r45, 0;
	setp.ge.s32 	%p2, %r1, %r41;
	or.pred  	%p3, %p2, %p1;
	@%p3 bra 	$L__BB3_22;
	cvta.to.global.u64 	%rd12, %rd7;
	add.s64 	%rd14, %rd12, %rd11;
	ld.global.u32 	%r2, [%rd14+4];
	mov.b32 	%r47, 0;
	st.local.v2.b32 	[%rd3], {%r47, %r47};
	st.local.v2.b32 	[%rd3+8], {%r47, %r47};
	st.local.v2.b32 	[%rd3+16], {%r47, %r47};
	st.local.v2.b32 	[%rd3+24], {%r47, %r47};
	st.local.v2.b32 	[%rd3+32], {%r47, %r47};
	st.local.v2.b32 	[%rd3+40], {%r47, %r47};
	st.local.v2.b32 	[%rd3+48], {%r47, %r47};
	st.local.v2.b32 	[%rd3+56], {%r47, %r47};
	st.local.v2.b32 	[%rd3+64], {%r47, %r47};
	st.local.v2.b32 	[%rd3+72], {%r47, %r47};
	st.local.v2.b32 	[%rd3+80], {%r47, %r47};
	st.local.v2.b32 	[%rd3+88], {%r47, %r47};
	st.local.v2.b32 	[%rd3+96], {%r47, %r47};
	st.local.v2.b32 	[%rd3+104], {%r47, %r47};
	st.local.v2.b32 	[%rd3+112], {%r47, %r47};
	st.local.v2.b32 	[%rd3+120], {%r47, %r47};
	st.local.v2.b32 	[%rd3+128], {%r47, %r47};
	st.local.v2.b32 	[%rd3+136], {%r47, %r47};
	st.local.v2.b32 	[%rd3+144], {%r47, %r47};
	st.local.v2.b32 	[%rd3+152], {%r47, %r47};
	st.local.v2.b32 	[%rd3+160], {%r47, %r47};
	st.local.v2.b32 	[%rd3+168], {%r47, %r47};
	st.local.v2.b32 	[%rd3+176], {%r47, %r47};
	st.local.v2.b32 	[%rd3+184], {%r47, %r47};
	st.local.v2.b32 	[%rd3+192], {%r47, %r47};
	ld.global.u32 	%r67, [%rd14];
	setp.ge.s32 	%p4, %r67, %r2;
	mov.b32 	%r69, 2147483647;
	@%p4 bra 	$L__BB3_18;
	sub.s32 	%r4, %r2, %r67;
	and.b32  	%r5, %r4, 3;
	sub.s32 	%r50, %r67, %r2;
	setp.gt.u32 	%p5, %r50, -4;
	mov.b32 	%r69, 2147483647;
	@%p5 bra 	$L__BB3_13;
	add.s64 	%rd5, %rd1, 8;
	and.b32  	%r52, %r4, -4;
	neg.s32 	%r66, %r52;
	mov.b32 	%r69, 2147483647;
$L__BB3_4:
	mul.wide.s32 	%rd15, %r67, 4;
	add.s64 	%rd6, %rd5, %rd15;
	ld.global.u32 	%r53, [%rd6+-8];
	mul.wide.s32 	%rd16, %r53, 4;
	add.s64 	%rd17, %rd2, %rd16;
	ld.global.u32 	%r23, [%rd17];
	setp.gt.s32 	%p6, %r23, 199;
	@%p6 bra 	$L__BB3_6;
	min.s32 	%r69, %r23, %r69;
	cvt.s64.s32 	%rd18, %r23;
	add.s64 	%rd19, %rd3, %rd18;
	mov.b16 	%rs1, 1;
	st.local.u8 	[%rd19], %rs1;
$L__BB3_6:
	ld.global.u32 	%r54, [%rd6+-4];
	mul.wide.s32 	%rd20, %r54, 4;
	add.s64 	%rd21, %rd2, %rd20;
	ld.global.u32 	%r26, [%rd21];
	setp.gt.s32 	%p7, %r26, 199;
	@%p7 bra 	$L__BB3_8;
	min.s32 	%r69, %r26, %r69;
	cvt.s64.s32 	%rd22, %r26;
	add.s64 	%rd23, %rd3, %rd22;
	mov.b16 	%rs2, 1;
	st.local.u8 	[%rd23], %rs2;
$L__BB3_8:
	ld.global.u32 	%r55, [%rd6];
	mul.wide.s32 	%rd24, %r55, 4;
	add.s64 	%rd25, %rd2, %rd24;
	ld.global.u32 	%r29, [%rd25];
	setp.gt.s32 	%p8, %r29, 199;
	@%p8 bra 	$L__BB3_10;
	min.s32 	%r69, %r29, %r69;
	cvt.s64.s32 	%rd26, %r29;
	add.s64 	%rd27, %rd3, %rd26;
	mov.b16 	%rs3, 1;
	st.local.u8 	[%rd27], %rs3;
$L__BB3_10:
	ld.global.u32 	%r56, [%rd6+4];
	mul.wide.s32 	%rd28, %r56, 4;
	add.s64 	%rd29, %rd2, %rd28;
	ld.global.u32 	%r32, [%rd29];
	setp.gt.s32 	%p9, %r32, 199;
	@%p9 bra 	$L__BB3_12;
	min.s32 	%r69, %r32, %r69;
	cvt.s64.s32 	%rd30, %r32;
	add.s64 	%rd31, %rd3, %rd30;
	mov.b16 	%rs4, 1;
	st.local.u8 	[%rd31], %rs4;
$L__BB3_12:
	add.s32 	%r67, %r67, 4;
	add.s32 	%r66, %r66, 4;
	setp.eq.s32 	%p10, %r66, 0;
	@%p10 bra 	$L__BB3_13;
	bra.uni 	$L__BB3_4;
$L__BB3_13:
	setp.eq.s32 	%p11, %r5, 0;
	@%p11 bra 	$L__BB3_18;
	neg.s32 	%r61, %r5;
$L__BB3_15:
	.pragma "nounroll";
	mul.wide.s32 	%rd32, %r67, 4;
	add.s64 	%rd33, %rd1, %rd32;
	ld.global.u32 	%r57, [%rd33];
	mul.wide.s32 	%rd34, %r57, 4;
	add.s64 	%rd35, %rd2, %rd34;
	ld.global.u32 	%r14, [%rd35];
	setp.gt.s32 	%p12, %r14, 199;
	@%p12 bra 	$L__BB3_17;
	min.s32 	%r69, %r14, %r69;
	cvt.s64.s32 	%rd36, %r14;
	add.s64 	%rd37, %rd3, %rd36;
	mov.b16 	%rs5, 1;
	st.local.u8 	[%rd37], %rs5;
$L__BB3_17:
	add.s32 	%r67, %r67, 1;
	add.s32 	%r61, %r61, 1;
	setp.ne.s32 	%p13, %r61, 0;
	@%p13 bra 	$L__BB3_15;
$L__BB3_18:
	setp.ge.s32 	%p14, %r69, %r40;
	mov.u32 	%r74, %r69;
	@%p14 bra 	$L__BB3_21;
$L__BB3_19:
	cvt.s64.s32 	%rd38, %r69;
	add.s64 	%rd39, %rd3, %rd38;
	ld.local.u8 	%rs6, [%rd39];
	setp.eq.s16 	%p15, %rs6, 0;
	mov.u32 	%r74, %r69;
	@%p15 bra 	$L__BB3_21;
	add.s32 	%r69, %r69, 1;
	setp.ne.s32 	%p16, %r69, %r40;
	mov.u32 	%r74, %r40;
	@%p16 bra 	$L__BB3_19;
$L__BB3_21:
	st.global.u32 	[%rd4], %r74;
$L__BB3_22:
	ret;

}
	// .globl	_Z21topology_check_kernelPiS_S_PbPfiPci
.visible .entry _Z21topology_check_kernelPiS_S_PbPfiPci(
	.param .u64 .ptr .align 1 _Z21topology_check_kernelPiS_S_PbPfiPci_param_0,
	.param .u64 .ptr .align 1 _Z21topology_check_kernelPiS_S_PbPfiPci_param_1,
	.param .u64 .ptr .align 1 _Z21topology_check_kernelPiS_S_PbPfiPci_param_2,
	.param .u64 .ptr .align 1 _Z21topology_check_kernelPiS_S_PbPfiPci_param_3,
	.param .u64 .ptr .align 1 _Z21topology_check_kernelPiS_S_PbPfiPci_param_4,
	.param .u32 _Z21topology_check_kernelPiS_S_PbPfiPci_param_5,
	.param .u64 .ptr .align 1 _Z21topology_check_kernelPiS_S_PbPfiPci_param_6,
	.param .u32 _Z21topology_check_kernelPiS_S_PbPfiPci_param_7
)
{
	.reg .pred 	%p<12>;
	.reg .b16 	%rs<10>;
	.reg .b32 	%r<87>;
	.reg .b64 	%rd<32>;

	ld.param.u64 	%rd9, [_Z21topology_check_kernelPiS_S_PbPfiPci_param_0];
	ld.param.u64 	%rd7, [_Z21topology_check_kernelPiS_S_PbPfiPci_param_1];
	ld.param.u64 	%rd10, [_Z21topology_check_kernelPiS_S_PbPfiPci_param_2];
	ld.param.u64 	%rd8, [_Z21topology_check_kernelPiS_S_PbPfiPci_param_3];
	ld.param.u64 	%rd11, [_Z21topology_check_kernelPiS_S_PbPfiPci_param_6];
	ld.param.u32 	%r36, [_Z21topology_check_kernelPiS_S_PbPfiPci_param_7];
	cvta.to.global.u64 	%rd1, %rd11;
	cvta.to.global.u64 	%rd2, %rd10;
	cvta.to.global.u64 	%rd3, %rd9;
	mov.u32 	%r37, %ctaid.x;
	mov.u32 	%r38, %ntid.x;
	mov.u32 	%r39, %tid.x;
	mad.lo.s32 	%r1, %r37, %r38, %r39;
	setp.ge.s32 	%p1, %r1, %r36;
	@%p1 bra 	$L__BB4_20;
	cvta.to.global.u64 	%rd12, %rd7;
	mul.wide.s32 	%rd13, %r1, 4;
	add.s64 	%rd14, %rd12, %rd13;
	ld.global.u32 	%r2, [%rd14+4];
	ld.global.u32 	%r78, [%rd14];
	setp.ge.s32 	%p2, %r78, %r2;
	mov.b16 	%rs9, 0;
	@%p2 bra 	$L__BB4_19;
	add.s64 	%rd4, %rd2, %rd13;
	sub.s32 	%r4, %r2, %r78;
	and.b32  	%r5, %r4, 3;
	sub.s32 	%r42, %r78, %r2;
	setp.gt.u32 	%p3, %r42, -4;
	mov.b32 	%r70, 0;
	@%p3 bra 	$L__BB4_13;
	ld.global.u32 	%r69, [%rd4];
	add.s64 	%rd5, %rd3, 8;
	and.b32  	%r44, %r4, -4;
	neg.s32 	%r65, %r44;
	mov.b32 	%r70, 0;
$L__BB4_4:
	mul.wide.s32 	%rd16, %r78, 4;
	add.s64 	%rd6, %rd5, %rd16;
	ld.global.u32 	%r45, [%rd6+-8];
	mul.wide.s32 	%rd17, %r45, 4;
	add.s64 	%rd18, %rd2, %rd17;
	ld.global.u32 	%r46, [%rd18];
	setp.ne.s32 	%p4, %r46, %r69;
	@%p4 bra 	$L__BB4_6;
	mov.b16 	%rs4, 1;
	st.global.u8 	[%rd1], %rs4;
	mov.b32 	%r69, 0;
	st.global.u32 	[%rd4], %r69;
	mov.b32 	%r70, 1;
$L__BB4_6:
	ld.global.u32 	%r49, [%rd6+-4];
	mul.wide.s32 	%rd19, %r49, 4;
	add.s64 	%rd20, %rd2, %rd19;
	ld.global.u32 	%r50, [%rd20];
	setp.ne.s32 	%p5, %r50, %r69;
	@%p5 bra 	$L__BB4_8;
	mov.b16 	%rs5, 1;
	st.global.u8 	[%rd1], %rs5;
	mov.b32 	%r69, 0;
	st.global.u32 	[%rd4], %r69;
	mov.b32 	%r70, 1;
$L__BB4_8:
	ld.global.u32 	%r53, [%rd6];
	mul.wide.s32 	%rd21, %r53, 4;
	add.s64 	%rd22, %rd2, %rd21;
	ld.global.u32 	%r54, [%rd22];
	setp.ne.s32 	%p6, %r54, %r69;
	@%p6 bra 	$L__BB4_10;
	mov.b16 	%rs6, 1;
	st.global.u8 	[%rd1], %rs6;
	mov.b32 	%r69, 0;
	st.global.u32 	[%rd4], %r69;
	mov.b32 	%r70, 1;
$L__BB4_10:
	ld.global.u32 	%r57, [%rd6+4];
	mul.wide.s32 	%rd23, %r57, 4;
	add.s64 	%rd24, %rd2, %rd23;
	ld.global.u32 	%r58, [%rd24];
	setp.ne.s32 	%p7, %r58, %r69;
	@%p7 bra 	$L__BB4_12;
	mov.b16 	%rs7, 1;
	st.global.u8 	[%rd1], %rs7;
	mov.b32 	%r69, 0;
	st.global.u32 	[%rd4], %r69;
	mov.b32 	%r70, 1;
$L__BB4_12:
	add.s32 	%r78, %r78, 4;
	add.s32 	%r65, %r65, 4;
	setp.ne.s32 	%p8, %r65, 0;
	@%p8 bra 	$L__BB4_4;
$L__BB4_13:
	setp.eq.s32 	%p9, %r5, 0;
	@%p9 bra 	$L__BB4_18;
	ld.global.u32 	%r84, [%rd4];
	neg.s32 	%r80, %r5;
$L__BB4_15:
	.pragma "nounroll";
	mul.wide.s32 	%rd25, %r78, 4;
	add.s64 	%rd26, %rd3, %rd25;
	ld.global.u32 	%r61, [%rd26];
	mul.wide.s32 	%rd27, %r61, 4;
	add.s64 	%rd28, %rd2, %rd27;
	ld.global.u32 	%r62, [%rd28];
	setp.ne.s32 	%p10, %r62, %r84;
	@%p10 bra 	$L__BB4_17;
	mov.b16 	%rs8, 1;
	st.global.u8 	[%rd1], %rs8;
	mov.b32 	%r84, 0;
	st.global.u32 	[%rd4], %r84;
	mov.b32 	%r70, 1;
$L__BB4_17:
	add.s32 	%r78, %r78, 1;
	add.s32 	%r80, %r80, 1;
	setp.ne.s32 	%p11, %r80, 0;
	@%p11 bra 	$L__BB4_15;
$L__BB4_18:
	cvt.u16.u32 	%rs9, %r70;
$L__BB4_19:
	cvt.s64.s32 	%rd29, %r1;
	cvta.to.global.u64 	%rd30, %rd8;
	add.s64 	%rd31, %rd30, %rd29;
	st.global.u8 	[%rd31], %rs9;
$L__BB4_20:
	ret;

}


// ===== COMPILED SASS (sm_100) =====

	.target	sm_100

	.elftype	@"ET_EXEC"


//--------------------- .note.nv.tkinfo           --------------------------
	.section	.note.nv.tkinfo,"",@"SHT_NOTE"
	.sectionflags	@"SHF_NOTE_NV_TKINFO"
	.tkinfo
        /*0018*/ 	.word	0x00000002
        /*0030*/ 	.string	""
        /*0030*/ 	.string	"ptxas"
        /*0030*/ 	.string	"Cuda compilation tools, release 13.0, V13.0.88"
        /*0030*/ 	.string	"Build cuda_13.0.r13.0/compiler.36424714_0"
        /*0030*/ 	.string	"-arch sm_100 -m 64 "



//--------------------- .note.nv.cuinfo           --------------------------
	.section	.note.nv.cuinfo,"",@"SHT_NOTE"
	.sectionflags	@"SHF_NOTE_NV_CUINFO"
        /*0018*/ 	.short	0x0002
        /*001a*/ 	.short	0x0064
        /*001c*/ 	.short	0x0082
	.zero		2


//--------------------- .nv.info                  --------------------------
	.section	.nv.info,"",@"SHT_CUDA_INFO"
	.align	4


	//----- nvinfo : EIATTR_REGCOUNT
	.align		4
        /*0000*/ 	.byte	0x04, 0x2f
        /*0002*/ 	.short	(.L_10 - .L_9)
	.align		4
.L_9:
        /*0004*/ 	.word	index@(_Z11init_kernelPiPbPfi)
        /*0008*/ 	.word	0x0000000e


	//----- nvinfo : EIATTR_FRAME_SIZE
	.align		4
.L_10:
        /*000c*/ 	.byte	0x04, 0x11
        /*000e*/ 	.short	(.L_12 - .L_11)
	.align		4
.L_11:
        /*0010*/ 	.word	index@(_Z11init_kernelPiPbPfi)
        /*0014*/ 	.word	0x00000000


	//----- nvinfo : EIATTR_REGCOUNT
	.align		4
.L_12:
        /*0018*/ 	.byte	0x04, 0x2f
        /*001a*/ 	.short	(.L_14 - .L_13)
	.align		4
.L_13:
        /*001c*/ 	.word	index@(_Z12color_kernelPiS_S_PbPfii)
        /*0020*/ 	.word	0x00000016


	//----- nvinfo : EIATTR_FRAME_SIZE
	.align		4
.L_14:
        /*0024*/ 	.byte	0x04, 0x11
        /*0026*/ 	.short	(.L_16 - .L_15)
	.align		4
.L_15:
        /*0028*/ 	.word	index@(_Z12color_kernelPiS_S_PbPfii)
        /*002c*/ 	.word	0x00000000


	//----- nvinfo : EIATTR_REGCOUNT
	.align		4
.L_16:
        /*0030*/ 	.byte	0x04, 0x2f
        /*0032*/ 	.short	(.L_18 - .L_17)
	.align		4
.L_17:
        /*0034*/ 	.word	index@(_Z12check_kernelPiS_S_PbPfiPci)
        /*0038*/ 	.word	0x0000001a


	//----- nvinfo : EIATTR_FRAME_SIZE
	.align		4
.L_18:
        /*003c*/ 	.byte	0x04, 0x11
        /*003e*/ 	.short	(.L_20 - .L_19)
	.align		4
.L_19:
        /*0040*/ 	.word	index@(_Z12check_kernelPiS_S_PbPfiPci)
        /*0044*/ 	.word	0x00000000


	//----- nvinfo : EIATTR_REGCOUNT
	.align		4
.L_20:
        /*0048*/ 	.byte	0x04, 0x2f
        /*004a*/ 	.short	(.L_22 - .L_21)
	.align		4
.L_21:
        /*004c*/ 	.word	index@(_Z15topology_kernelPiS_S_PbPfii)
        /*0050*/ 	.word	0x00000020


	//----- nvinfo : EIATTR_FRAME_SIZE
	.align		4
.L_22:
        /*0054*/ 	.byte	0x04, 0x11
        /*0056*/ 	.short	(.L_24 - .L_23)
	.align		4
.L_23:
        /*0058*/ 	.word	index@(_Z15topology_kernelPiS_S_PbPfii)
        /*005c*/ 	.word	0x000000c8


	//----- nvinfo : EIATTR_REGCOUNT
	.align		4
.L_24:
        /*0060*/ 	.byte	0x04, 0x2f
        /*0062*/ 	.short	(.L_26 - .L_25)
	.align		4
.L_25:
        /*0064*/ 	.word	index@(_Z21topology_check_kernelPiS_S_PbPfiPci)
        /*0068*/ 	.word	0x0000001a


	//----- nvinfo : EIATTR_FRAME_SIZE
	.align		4
.L_26:
        /*006c*/ 	.byte	0x04, 0x11
        /*006e*/ 	.short	(.L_28 - .L_27)
	.align		4
.L_27:
        /*0070*/ 	.word	index@(_Z21topology_check_kernelPiS_S_PbPfiPci)
        /*0074*/ 	.word	0x00000000


	//----- nvinfo : EIATTR_MIN_STACK_SIZE
	.align		4
.L_28:
        /*0078*/ 	.byte	0x04, 0x12
        /*007a*/ 	.short	(.L_30 - .L_29)
	.align		4
.L_29:
        /*007c*/ 	.word	index@(_Z21topology_check_kernelPiS_S_PbPfiPci)
        /*0080*/ 	.word	0x00000000


	//----- nvinfo : EIATTR_MIN_STACK_SIZE
	.align		4
.L_30:
        /*0084*/ 	.byte	0x04, 0x12
        /*0086*/ 	.short	(.L_32 - .L_31)
	.align		4
.L_31:
        /*0088*/ 	.word	index@(_Z15topology_kernelPiS_S_PbPfii)
        /*008c*/ 	.word	0x000000c8


	//----- nvinfo : EIATTR_MIN_STACK_SIZE
	.align		4
.L_32:
        /*0090*/ 	.byte	0x04, 0x12
        /*0092*/ 	.short	(.L_34 - .L_33)
	.align		4
.L_33:
        /*0094*/ 	.word	index@(_Z12check_kernelPiS_S_PbPfiPci)
        /*0098*/ 	.word	0x00000000


	//----- nvinfo : EIATTR_MIN_STACK_SIZE
	.align		4
.L_34:
        /*009c*/ 	.byte	0x04, 0x12
        /*009e*/ 	.short	(.L_36 - .L_35)
	.align		4
.L_35:
        /*00a0*/ 	.word	index@(_Z12color_kernelPiS_S_PbPfii)
        /*00a4*/ 	.word	0x00000000


	//----- nvinfo : EIATTR_MIN_STACK_SIZE
	.align		4
.L_36:
        /*00a8*/ 	.byte	0x04, 0x12
        /*00aa*/ 	.short	(.L_38 - .L_37)
	.align		4
.L_37:
        /*00ac*/ 	.word	index@(_Z11init_kernelPiPbPfi)
        /*00b0*/ 	.word	0x00000000
.L_38:


//--------------------- .nv.compat                --------------------------
	.section	.nv.compat,"",@"SHT_CUDA_COMPAT_INFO"
	.align	4
        /*0000*/ 	.byte	0x02, 0x09, 0x00, 0x00, 0x02, 0x02, 0x01, 0x00, 0x02, 0x05, 0x05, 0x00, 0x03, 0x07, 0x01, 0x01
        /*0010*/ 	.byte	0x02, 0x03, 0x00, 0x00, 0x02, 0x06, 0x01, 0x00, 0x04, 0x0b, 0x08, 0x00, 0x09, 0x00, 0x00, 0x00
        /*0020*/ 	.byte	0x00, 0x00, 0x00, 0x00


//--------------------- .nv.info._Z21topology_check_kernelPiS_S_PbPfiPci --------------------------
	.section	.nv.info._Z21topology_check_kernelPiS_S_PbPfiPci,"",@"SHT_CUDA_INFO"
	.sectionflags	@""
	.align	4


	//----- nvinfo : EIATTR_CUDA_API_VERSION
	.align		4
        /*0000*/ 	.byte	0x04, 0x37
        /*0002*/ 	.short	(.L_40 - .L_39)
.L_39:
        /*0004*/ 	.word	0x00000082


	//----- nvinfo : EIATTR_KPARAM_INFO
	.align		4
.L_40:
        /*0008*/ 	.byte	0x04, 0x17
        /*000a*/ 	.short	(.L_42 - .L_41)
.L_41:
        /*000c*/ 	.word	0x00000000
        /*0010*/ 	.short	0x0007
        /*0012*/ 	.short	0x0038
        /*0014*/ 	.byte	0x00, 0xf0, 0x11, 0x00


	//----- nvinfo : EIATTR_KPARAM_INFO
	.align		4
.L_42:
        /*0018*/ 	.byte	0x04, 0x17
        /*001a*/ 	.short	(.L_44 - .L_43)
.L_43:
        /*001c*/ 	.word	0x00000000
        /*0020*/ 	.short	0x0006
        /*0022*/ 	.short	0x0030
        /*0024*/ 	.byte	0x00, 0xf5, 0x21, 0x00


	//----- nvinfo : EIATTR_KPARAM_INFO
	.align		4
.L_44:
        /*0028*/ 	.byte	0x04, 0x17
        /*002a*/ 	.short	(.L_46 - .L_45)
.L_45:
        /*002c*/ 	.word	0x00000000
        /*0030*/ 	.short	0x0005
        /*0032*/ 	.short	0x0028
        /*0034*/ 	.byte	0x00, 0xf0, 0x11, 0x00


	//----- nvinfo : EIATTR_KPARAM_INFO
	.align		4
.L_46:
        /*0038*/ 	.byte	0x04, 0x17
        /*003a*/ 	.short	(.L_48 - .L_47)
.L_47:
        /*003c*/ 	.word	0x00000000
        /*0040*/ 	.short	0x0004
        /*0042*/ 	.short	0x0020
        /*0044*/ 	.byte	0x00, 0xf5, 0x21, 0x00


	//----- nvinfo : EIATTR_KPARAM_INFO
	.align		4
.L_48:
        /*0048*/ 	.byte	0x04, 0x17
        /*004a*/ 	.short	(.L_50 - .L_49)
.L_49:
        /*004c*/ 	.word	0x00000000
        /*0050*/ 	.short	0x0003
        /*0052*/ 	.short	0x0018
        /*0054*/ 	.byte	0x00, 0xf5, 0x21, 0x00


	//----- nvinfo : EIATTR_KPARAM_INFO
	.align		4
.L_50:
        /*0058*/ 	.byte	0x04, 0x17
        /*005a*/ 	.short	(.L_52 - .L_51)
.L_51:
        /*005c*/ 	.word	0x00000000
        /*0060*/ 	.short	0x0002
        /*0062*/ 	.short	0x0010
        /*0064*/ 	.byte	0x00, 0xf5, 0x21, 0x00


	//----- nvinfo : EIATTR_KPARAM_INFO
	.align		4
.L_52:
        /*0068*/ 	.byte	0x04, 0x17
        /*006a*/ 	.short	(.L_54 - .L_53)
.L_53:
        /*006c*/ 	.word	0x00000000
        /*0070*/ 	.short	0x0001
        /*0072*/ 	.short	0x0008
        /*0074*/ 	.byte	0x00, 0xf5, 0x21, 0x00


	//----- nvinfo : EIATTR_KPARAM_INFO
	.align		4
.L_54:
        /*0078*/ 	.byte	0x04, 0x17
        /*007a*/ 	.short	(.L_56 - .L_55)
.L_55:
        /*007c*/ 	.word	0x00000000
        /*0080*/ 	.short	0x0000
        /*0082*/ 	.short	0x0000
        /*0084*/ 	.byte	0x00, 0xf5, 0x21, 0x00


	//----- nvinfo : EIATTR_SPARSE_MMA_MASK
	.align		4
.L_56:
        /*0088*/ 	.byte	0x03, 0x50
        /*008a*/ 	.short	0x0000


	//----- nvinfo : EIATTR_MAXREG_COUNT
	.align		4
        /*008c*/ 	.byte	0x03, 0x1b
        /*008e*/ 	.short	0x00ff


	//----- nvinfo : EIATTR_MERCURY_ISA_VERSION
	.align		4
        /*0090*/ 	.byte	0x03, 0x5f
        /*0092*/ 	.short	0x0101


	//----- nvinfo : EIATTR_VRC_CTA_INIT_COUNT
	.align		4
        /*0094*/ 	.byte	0x02, 0x4a
	.zero		1
	.zero		1


	//----- nvinfo : EIATTR_EXIT_INSTR_OFFSETS
	.align		4
        /*0098*/ 	.byte	0x04, 0x1c
        /*009a*/ 	.short	(.L_58 - .L_57)


	//   ....[0]....
.L_57:
        /*009c*/ 	.word	0x00000070


	//   ....[1]....
        /*00a0*/ 	.word	0x000006e0


	//----- nvinfo : EIATTR_CRS_STACK_SIZE
	.align		4
.L_58:
        /*00a4*/ 	.byte	0x04, 0x1e
        /*00a6*/ 	.short	(.L_60 - .L_59)
.L_59:
        /*00a8*/ 	.word	0x00000000


	//----- nvinfo : EIATTR_CBANK_PARAM_SIZE
	.align		4
.L_60:
        /*00ac*/ 	.byte	0x03, 0x19
        /*00ae*/ 	.short	0x003c


	//----- nvinfo : EIATTR_PARAM_CBANK
	.align		4
        /*00b0*/ 	.byte	0x04, 0x0a
        /*00b2*/ 	.short	(.L_62 - .L_61)
	.align		4
.L_61:
        /*00b4*/ 	.word	index@(.nv.constant0._Z21topology_check_kernelPiS_S_PbPfiPci)
        /*00b8*/ 	.short	0x0380
        /*00ba*/ 	.short	0x003c


	//----- nvinfo : EIATTR_SW_WAR
	.align		4
.L_62:
        /*00bc*/ 	.byte	0x04, 0x36
        /*00be*/ 	.short	(.L_64 - .L_63)
.L_63:
        /*00c0*/ 	.word	0x00000008
.L_64:


//--------------------- .nv.info._Z15topology_kernelPiS_S_PbPfii --------------------------
	.section	.nv.info._Z15topology_kernelPiS_S_PbPfii,"",@"SHT_CUDA_INFO"
	.sectionflags	@""
	.align	4


	//----- nvinfo : EIATTR_CUDA_API_VERSION
	.align		4
        /*0000*/ 	.byte	0x04, 0x37
        /*0002*/ 	.short	(.L_66 - .L_65)
.L_65:
        /*0004*/ 	.word	0x00000082


	//----- nvinfo : EIATTR_KPARAM_INFO
	.align		4
.L_66:
        /*0008*/ 	.byte	0x04, 0x17
        /*000a*/ 	.short	(.L_68 - .L_67)
.L_67:
        /*000c*/ 	.word	0x00000000
        /*0010*/ 	.short	0x0006
        /*0012*/ 	.short	0x002c
        /*0014*/ 	.byte	0x00, 0xf0, 0x11, 0x00


	//----- nvinfo : EIATTR_KPARAM_INFO
	.align		4
.L_68:
        /*0018*/ 	.byte	0x04, 0x17
        /*001a*/ 	.short	(.L_70 - .L_69)
.L_69:
        /*001c*/ 	.word	0x00000000
        /*0020*/ 	.short	0x0005
        /*0022*/ 	.short	0x0028
        /*0024*/ 	.byte	0x00, 0xf0, 0x11, 0x00


	//----- nvinfo : EIATTR_KPARAM_INFO
	.align		4
.L_70:
        /*0028*/ 	.byte	0x04, 0x17
        /*002a*/ 	.short	(.L_72 - .L_71)
.L_71:
        /*002c*/ 	.word	0x00000000
        /*0030*/ 	.short	0x0004
        /*0032*/ 	.short	0x0020
        /*0034*/ 	.byte	0x00, 0xf5, 0x21, 0x00


	//----- nvinfo : EIATTR_KPARAM_INFO
	.align		4
.L_72:
        /*0038*/ 	.byte	0x04, 0x17
        /*003a*/ 	.short	(.L_74 - .L_73)
.L_73:
        /*003c*/ 	.word	0x00000000
        /*0040*/ 	.short	0x0003
        /*0042*/ 	.short	0x0018
        /*0044*/ 	.byte	0x00, 0xf5, 0x21, 0x00


	//----- nvinfo : EIATTR_KPARAM_INFO
	.align		4
.L_74:
        /*0048*/ 	.byte	0x04, 0x17
        /*004a*/ 	.short	(.L_76 - .L_75)
.L_75:
        /*004c*/ 	.word	0x00000000
        /*0050*/ 	.short	0x0002
        /*0052*/ 	.short	0x0010
        /*0054*/ 	.byte	0x00, 0xf5, 0x21, 0x00


	//----- nvinfo : EIATTR_KPARAM_INFO
	.align		4
.L_76:
        /*0058*/ 	.byte	0x04, 0x17
        /*005a*/ 	.short	(.L_78 - .L_77)
.L_77:
        /*005c*/ 	.word	0x00000000
        /*0060*/ 	.short	0x0001
        /*0062*/ 	.short	0x0008
        /*0064*/ 	.byte	0x00, 0xf5, 0x21, 0x00


	//----- nvinfo : EIATTR_KPARAM_INFO
	.align		4
.L_78:
        /*0068*/ 	.byte	0x04, 0x17
        /*006a*/ 	.short	(.L_80 - .L_79)
.L_79:
        /*006c*/ 	.word	0x00000000
        /*0070*/ 	.short	0x0000
        /*0072*/ 	.short	0x0000
        /*0074*/ 	.byte	0x00, 0xf5, 0x21, 0x00


	//----- nvinfo : EIATTR_SPARSE_MMA_MASK
	.align		4
.L_80:
        /*0078*/ 	.byte	0x03, 0x50
        /*007a*/ 	.short	0x0000


	//----- nvinfo : EIATTR_MAXREG_COUNT
	.align		4
        /*007c*/ 	.byte	0x03, 0x1b
        /*007e*/ 	.short	0x00ff


	//----- nvinfo : EIATTR_MERCURY_ISA_VERSION
	.align		4
        /*0080*/ 	.byte	0x03, 0x5f
        /*0082*/ 	.short	0x0101


	//----- nvinfo : EIATTR_VRC_CTA_INIT_COUNT
	.align		4
        /*0084*/ 	.byte	0x02, 0x4a
	.zero		1
	.zero		1


	//----- nvinfo : EIATTR_EXIT_INSTR_OFFSETS
	.align		4
        /*0088*/ 	.byte	0x04, 0x1c
        /*008a*/ 	.short	(.L_82 - .L_81)


	//   ....[0]....
.L_81:
        /*008c*/ 	.word	0x000000f0


	//   ....[1]....
        /*0090*/ 	.word	0x000019f0


	//----- nvinfo : EIATTR_CRS_STACK_SIZE
	.align		4
.L_82:
        /*0094*/ 	.byte	0x04, 0x1e
        /*0096*/ 	.short	(.L_84 - .L_83)
.L_83:
        /*0098*/ 	.word	0x00000000


	//----- nvinfo : EIATTR_CBANK_PARAM_SIZE
	.align		4
.L_84:
        /*009c*/ 	.byte	0x03, 0x19
        /*009e*/ 	.short	0x0030


	//----- nvinfo : EIATTR_PARAM_CBANK
	.align		4
        /*00a0*/ 	.byte	0x04, 0x0a
        /*00a2*/ 	.short	(.L_86 - .L_85)
	.align		4
.L_85:
        /*00a4*/ 	.word	index@(.nv.constant0._Z15topology_kernelPiS_S_PbPfii)
        /*00a8*/ 	.short	0x0380
        /*00aa*/ 	.short	0x0030


	//----- nvinfo : EIATTR_SW_WAR
	.align		4
.L_86:
        /*00ac*/ 	.byte	0x04, 0x36
        /*00ae*/ 	.short	(.L_88 - .L_87)
.L_87:
        /*00b0*/ 	.word	0x00000008
.L_88:


//--------------------- .nv.info._Z12check_kernelPiS_S_PbPfiPci --------------------------
	.section	.nv.info._Z12check_kernelPiS_S_PbPfiPci,"",@"SHT_CUDA_INFO"
	.sectionflags	@""
	.align	4


	//----- nvinfo : EIATTR_CUDA_API_VERSION
	.align		4
        /*0000*/ 	.byte	0x04, 0x37
        /*0002*/ 	.short	(.L_90 - .L_89)
.L_89:
        /*0004*/ 	.word	0x00000082


	//----- nvinfo : EIATTR_KPARAM_INFO
	.align		4
.L_90:
        /*0008*/ 	.byte	0x04, 0x17
        /*000a*/ 	.short	(.L_92 - .L_91)
.L_91:
        /*000c*/ 	.word	0x00000000
        /*0010*/ 	.short	0x0007
        /*0012*/ 	.short	0x0038
        /*0014*/ 	.byte	0x00, 0xf0, 0x11, 0x00


	//----- nvinfo : EIATTR_KPARAM_INFO
	.align		4
.L_92:
        /*0018*/ 	.byte	0x04, 0x17
        /*001a*/ 	.short	(.L_94 - .L_93)
.L_93:
        /*001c*/ 	.word	0x00000000
        /*0020*/ 	.short	0x0006
        /*0022*/ 	.short	0x0030
        /*0024*/ 	.byte	0x00, 0xf5, 0x21, 0x00


	//----- nvinfo : EIATTR_KPARAM_INFO
	.align		4
.L_94:
        /*0028*/ 	.byte	0x04, 0x17
        /*002a*/ 	.short	(.L_96 - .L_95)
.L_95:
        /*002c*/ 	.word	0x00000000
        /*0030*/ 	.short	0x0005
        /*0032*/ 	.short	0x0028
        /*0034*/ 	.byte	0x00, 0xf0, 0x11, 0x00


	//----- nvinfo : EIATTR_KPARAM_INFO
	.align		4
.L_96:
        /*0038*/ 	.byte	0x04, 0x17
        /*003a*/ 	.short	(.L_98 - .L_97)
.L_97:
        /*003c*/ 	.word	0x00000000
        /*0040*/ 	.short	0x0004
        /*0042*/ 	.short	0x0020
        /*0044*/ 	.byte	0x00, 0xf5, 0x21, 0x00


	//----- nvinfo : EIATTR_KPARAM_INFO
	.align		4
.L_98:
        /*0048*/ 	.byte	0x04, 0x17
        /*004a*/ 	.short	(.L_100 - .L_99)
.L_99:
        /*004c*/ 	.word	0x00000000
        /*0050*/ 	.short	0x0003
        /*0052*/ 	.short	0x0018
        /*0054*/ 	.byte	0x00, 0xf5, 0x21, 0x00


	//----- nvinfo : EIATTR_KPARAM_INFO
	.align		4
.L_100:
        /*0058*/ 	.byte	0x04, 0x17
        /*005a*/ 	.short	(.L_102 - .L_101)
.L_101:
        /*005c*/ 	.word	0x00000000
        /*0060*/ 	.short	0x0002
        /*0062*/ 	.short	0x0010
        /*0064*/ 	.byte	0x00, 0xf5, 0x21, 0x00


	//----- nvinfo : EIATTR_KPARAM_INFO
	.align		4
.L_102:
        /*0068*/ 	.byte	0x04, 0x17
        /*006a*/ 	.short	(.L_104 - .L_103)
.L_103:
        /*006c*/ 	.word	0x00000000
        /*0070*/ 	.short	0x0001
        /*0072*/ 	.short	0x0008
        /*0074*/ 	.byte	0x00, 0xf5, 0x21, 0x00


	//----- nvinfo : EIATTR_KPARAM_INFO
	.align		4
.L_104:
        /*0078*/ 	.byte	0x04, 0x17
        /*007a*/ 	.short	(.L_106 - .L_105)
.L_105:
        /*007c*/ 	.word	0x00000000
        /*0080*/ 	.short	0x0000
        /*0082*/ 	.short	0x0000
        /*0084*/ 	.byte	0x00, 0xf5, 0x21, 0x00


	//----- nvinfo : EIATTR_SPARSE_MMA_MASK
	.align		4
.L_106:
        /*0088*/ 	.byte	0x03, 0x50
        /*008a*/ 	.short	0x0000


	//----- nvinfo : EIATTR_MAXREG_COUNT
	.align		4
        /*008c*/ 	.byte	0x03, 0x1b
        /*008e*/ 	.short	0x00ff


	//----- nvinfo : EIATTR_MERCURY_ISA_VERSION
	.align		4
        /*0090*/ 	.byte	0x03, 0x5f
        /*0092*/ 	.short	0x0101


	//----- nvinfo : EIATTR_VRC_CTA_INIT_COUNT
	.align		4
        /*0094*/ 	.byte	0x02, 0x4a
	.zero		1
	.zero		1


	//----- nvinfo : EIATTR_EXIT_INSTR_OFFSETS
	.align		4
        /*0098*/ 	.byte	0x04, 0x1c
        /*009a*/ 	.short	(.L_108 - .L_107)


	//   ....[0]....
.L_107:
        /*009c*/ 	.word	0x00000070


	//   ....[1]....
        /*00a0*/ 	.word	0x000000e0


	//   ....[2]....
        /*00a4*/ 	.word	0x000006d0


	//----- nvinfo : EIATTR_CRS_STACK_SIZE
	.align		4
.L_108:
        /*00a8*/ 	.byte	0x04, 0x1e
        /*00aa*/ 	.short	(.L_110 - .L_109)
.L_109:
        /*00ac*/ 	.word	0x00000000


	//----- nvinfo : EIATTR_CBANK_PARAM_SIZE
	.align		4
.L_110:
        /*00b0*/ 	.byte	0x03, 0x19
        /*00b2*/ 	.short	0x003c


	//----- nvinfo : EIATTR_PARAM_CBANK
	.align		4
        /*00b4*/ 	.byte	0x04, 0x0a
        /*00b6*/ 	.short	(.L_112 - .L_111)
	.align		4
.L_111:
        /*00b8*/ 	.word	index@(.nv.constant0._Z12check_kernelPiS_S_PbPfiPci)
        /*00bc*/ 	.short	0x0380
        /*00be*/ 	.short	0x003c


	//----- nvinfo : EIATTR_SW_WAR
	.align		4
.L_112:
        /*00c0*/ 	.byte	0x04, 0x36
        /*00c2*/ 	.short	(.L_114 - .L_113)
.L_113:
        /*00c4*/ 	.word	0x00000008
.L_114:


//--------------------- .nv.info._Z12color_kernelPiS_S_PbPfii --------------------------
	.section	.nv.info._Z12color_kernelPiS_S_PbPfii,"",@"SHT_CUDA_INFO"
	.sectionflags	@""
	.align	4


	//----- nvinfo : EIATTR_CUDA_API_VERSION
	.align		4
        /*0000*/ 	.byte	0x04, 0x37
        /*0002*/ 	.short	(.L_116 - .L_115)
.L_115:
        /*0004*/ 	.word	0x00000082


	//----- nvinfo : EIATTR_KPARAM_INFO
	.align		4
.L_116:
        /*0008*/ 	.byte	0x04, 0x17
        /*000a*/ 	.short	(.L_118 - .L_117)
.L_117:
        /*000c*/ 	.word	0x00000000
        /*0010*/ 	.short	0x0006
        /*0012*/ 	.short	0x002c
        /*0014*/ 	.byte	0x00, 0xf0, 0x11, 0x00


	//----- nvinfo : EIATTR_KPARAM_INFO
	.align		4
.L_118:
        /*0018*/ 	.byte	0x04, 0x17
        /*001a*/ 	.short	(.L_120 - .L_119)
.L_119:
        /*001c*/ 	.word	0x00000000
        /*0020*/ 	.short	0x0005
        /*0022*/ 	.short	0x0028
        /*0024*/ 	.byte	0x00, 0xf0, 0x11, 0x00


	//----- nvinfo : EIATTR_KPARAM_INFO
	.align		4
.L_120:
        /*0028*/ 	.byte	0x04, 0x17
        /*002a*/ 	.short	(.L_122 - .L_121)
.L_121:
        /*002c*/ 	.word	0x00000000
        /*0030*/ 	.short	0x0004
        /*0032*/ 	.short	0x0020
        /*0034*/ 	.byte	0x00, 0xf5, 0x21, 0x00


	//----- nvinfo : EIATTR_KPARAM_INFO
	.align		4
.L_122:
        /*0038*/ 	.byte	0x04, 0x17
        /*003a*/ 	.short	(.L_124 - .L_123)
.L_123:
        /*003c*/ 	.word	0x00000000
        /*0040*/ 	.short	0x0003
        /*0042*/ 	.short	0x0018
        /*0044*/ 	.byte	0x00, 0xf5, 0x21, 0x00


	//----- nvinfo : EIATTR_KPARAM_INFO
	.align		4
.L_124:
        /*0048*/ 	.byte	0x04, 0x17
        /*004a*/ 	.short	(.L_126 - .L_125)
.L_125:
        /*004c*/ 	.word	0x00000000
        /*0050*/ 	.short	0x0002
        /*0052*/ 	.short	0x0010
        /*0054*/ 	.byte	0x00, 0xf5, 0x21, 0x00


	//----- nvinfo : EIATTR_KPARAM_INFO
	.align		4
.L_126:
        /*0058*/ 	.byte	0x04, 0x17
        /*005a*/ 	.short	(.L_128 - .L_127)
.L_127:
        /*005c*/ 	.word	0x00000000
        /*0060*/ 	.short	0x0001
        /*0062*/ 	.short	0x0008
        /*0064*/ 	.byte	0x00, 0xf5, 0x21, 0x00


	//----- nvinfo : EIATTR_KPARAM_INFO
	.align		4
.L_128:
        /*0068*/ 	.byte	0x04, 0x17
        /*006a*/ 	.short	(.L_130 - .L_129)
.L_129:
        /*006c*/ 	.word	0x00000000
        /*0070*/ 	.short	0x0000
        /*0072*/ 	.short	0x0000
        /*0074*/ 	.byte	0x00, 0xf5, 0x21, 0x00


	//----- nvinfo : EIATTR_SPARSE_MMA_MASK
	.align		4
.L_130:
        /*0078*/ 	.byte	0x03, 0x50
        /*007a*/ 	.short	0x0000


	//----- nvinfo : EIATTR_MAXREG_COUNT
	.align		4
        /*007c*/ 	.byte	0x03, 0x1b
        /*007e*/ 	.short	0x00ff


	//----- nvinfo : EIATTR_MERCURY_ISA_VERSION
	.align		4
        /*0080*/ 	.byte	0x03, 0x5f
        /*0082*/ 	.short	0x0101


	//----- nvinfo : EIATTR_VRC_CTA_INIT_COUNT
	.align		4
        /*0084*/ 	.byte	0x02, 0x4a
	.zero		1
	.zero		1


	//----- nvinfo : EIATTR_EXIT_INSTR_OFFSETS
	.align		4
        /*0088*/ 	.byte	0x04, 0x1c
        /*008a*/ 	.short	(.L_132 - .L_131)


	//   ....[0]....
.L_131:
        /*008c*/ 	.word	0x00000070


	//   ....[1]....
        /*0090*/ 	.word	0x000000e0


	//   ....[2]....
        /*0094*/ 	.word	0x00000140


	//   ....[3]....
        /*0098*/ 	.word	0x000002d0


	//   ....[4]....
        /*009c*/ 	.word	0x00000560


	//----- nvinfo : EIATTR_CRS_STACK_SIZE
	.align		4
.L_132:
        /*00a0*/ 	.byte	0x04, 0x1e
        /*00a2*/ 	.short	(.L_134 - .L_133)
.L_133:
        /*00a4*/ 	.word	0x00000000


	//----- nvinfo : EIATTR_CBANK_PARAM_SIZE
	.align		4
.L_134:
        /*00a8*/ 	.byte	0x03, 0x19
        /*00aa*/ 	.short	0x0030


	//----- nvinfo : EIATTR_PARAM_CBANK
	.align		4
        /*00ac*/ 	.byte	0x04, 0x0a
        /*00ae*/ 	.short	(.L_136 - .L_135)
	.align		4
.L_135:
        /*00b0*/ 	.word	index@(.nv.constant0._Z12color_kernelPiS_S_PbPfii)
        /*00b4*/ 	.short	0x0380
        /*00b6*/ 	.short	0x0030


	//----- nvinfo : EIATTR_SW_WAR
	.align		4
.L_136:
        /*00b8*/ 	.byte	0x04, 0x36
        /*00ba*/ 	.short	(.L_138 - .L_137)
.L_137:
        /*00bc*/ 	.word	0x00000008
.L_138:


//--------------------- .nv.info._Z11init_kernelPiPbPfi --------------------------
	.section	.nv.info._Z11init_kernelPiPbPfi,"",@"SHT_CUDA_INFO"
	.sectionflags	@""
	.align	4


	//----- nvinfo : EIATTR_CUDA_API_VERSION
	.align		4
        /*0000*/ 	.byte	0x04, 0x37
        /*0002*/ 	.short	(.L_140 - .L_139)
.L_139:
        /*0004*/ 	.word	0x00000082


	//----- nvinfo : EIATTR_KPARAM_INFO
	.align		4
.L_140:
        /*0008*/ 	.byte	0x04, 0x17
        /*000a*/ 	.short	(.L_142 - .L_141)
.L_141:
        /*000c*/ 	.word	0x00000000
        /*0010*/ 	.short	0x0003
        /*0012*/ 	.short	0x0018
        /*0014*/ 	.byte	0x00, 0xf0, 0x11, 0x00


	//----- nvinfo : EIATTR_KPARAM_INFO
	.align		4
.L_142:
        /*0018*/ 	.byte	0x04, 0x17
        /*001a*/ 	.short	(.L_144 - .L_143)
.L_143:
        /*001c*/ 	.word	0x00000000
        /*0020*/ 	.short	0x0002
        /*0022*/ 	.short	0x0010
        /*0024*/ 	.byte	0x00, 0xf5, 0x21, 0x00


	//----- nvinfo : EIATTR_KPARAM_INFO
	.align		4
.L_144:
        /*0028*/ 	.byte	0x04, 0x17
        /*002a*/ 	.short	(.L_146 - .L_145)
.L_145:
        /*002c*/ 	.word	0x00000000
        /*0030*/ 	.short	0x0001
        /*0032*/ 	.short	0x0008
        /*0034*/ 	.byte	0x00, 0xf5, 0x21, 0x00


	//----- nvinfo : EIATTR_KPARAM_INFO
	.align		4
.L_146:
        /*0038*/ 	.byte	0x04, 0x17
        /*003a*/ 	.short	(.L_148 - .L_147)
.L_147:
        /*003c*/ 	.word	0x00000000
        /*0040*/ 	.short	0x0000
        /*0042*/ 	.short	0x0000
        /*0044*/ 	.byte	0x00, 0xf5, 0x21, 0x00


	//----- nvinfo : EIATTR_SPARSE_MMA_MASK
	.align		4
.L_148:
        /*0048*/ 	.byte	0x03, 0x50
        /*004a*/ 	.short	0x0000


	//----- nvinfo : EIATTR_MAXREG_COUNT
	.align		4
        /*004c*/ 	.byte	0x03, 0x1b
        /*004e*/ 	.short	0x00ff


	//----- nvinfo : EIATTR_MERCURY_ISA_VERSION
	.align		4
        /*0050*/ 	.byte	0x03, 0x5f
        /*0052*/ 	.short	0x0101


	//----- nvinfo : EIATTR_VRC_CTA_INIT_COUNT
	.align		4
        /*0054*/ 	.byte	0x02, 0x4a
	.zero		1
	.zero		1


	//----- nvinfo : EIATTR_EXIT_INSTR_OFFSETS
	.align		4
        /*0058*/ 	.byte	0x04, 0x1c
        /*005a*/ 	.short	(.L_150 - .L_149)


	//   ....[0]....
.L_149:
        /*005c*/ 	.word	0x00000070


	//   ....[1]....
        /*0060*/ 	.word	0x00000160


	//----- nvinfo : EIATTR_CBANK_PARAM_SIZE
	.align		4
.L_150:
        /*0064*/ 	.byte	0x03, 0x19
        /*0066*/ 	.short	0x001c


	//----- nvinfo : EIATTR_PARAM_CBANK
	.align		4
        /*0068*/ 	.byte	0x04, 0x0a
        /*006a*/ 	.short	(.L_152 - .L_151)
	.align		4
.L_151:
        /*006c*/ 	.word	index@(.nv.constant0._Z11init_kernelPiPbPfi)
        /*0070*/ 	.short	0x0380
        /*0072*/ 	.short	0x001c


	//----- nvinfo : EIATTR_SW_WAR
	.align		4
.L_152:
        /*0074*/ 	.byte	0x04, 0x36
        /*0076*/ 	.short	(.L_154 - .L_153)
.L_153:
        /*0078*/ 	.word	0x00000008
.L_154:


//--------------------- .nv.callgraph             --------------------------
	.section	.nv.callgraph,"",@"SHT_CUDA_CALLGRAPH"
	.align	4
	.sectionentsize	8
	.align		4
        /*0000*/ 	.word	0x00000000
	.align		4
        /*0004*/ 	.word	0xffffffff
	.align		4
        /*0008*/ 	.word	0x00000000
	.align		4
        /*000c*/ 	.word	0xfffffffe
	.align		4
        /*0010*/ 	.word	0x00000000
	.align		4
        /*0014*/ 	.word	0xfffffffd
	.align		4
        /*0018*/ 	.word	0x00000000
	.align		4
        /*001c*/ 	.word	0xfffffffc


//--------------------- .nv.constant4             --------------------------
	.section	.nv.constant4,"a",@progbits
	.align	8
	.align		8
.nv.constant4:
        /*0000*/ 	.dword	precalc_xorwow_matrix
	.align		8
        /*0008*/ 	.dword	precalc_xorwow_offset_matrix
	.align		8
        /*0010*/ 	.dword	mrg32k3aM1
	.align		8
        /*0018*/ 	.dword	mrg32k3aM2
	.align		8
        /*0020*/ 	.dword	mrg32k3aM1SubSeq
	.align		8
        /*0028*/ 	.dword	mrg32k3aM2SubSeq
	.align		8
        /*0030*/ 	.dword	mrg32k3aM1Seq
	.align		8
        /*0038*/ 	.dword	mrg32k3aM2Seq


//--------------------- .nv.constant3             --------------------------
	.section	.nv.constant3,"a",@progbits
	.align	8
.nv.constant3:
	.type		__cr_lgamma_table,@object
	.size		__cr_lgamma_table,(.L_8 - __cr_lgamma_table)
__cr_lgamma_table:
        /*0000*/ 	.byte	0x00, 0x00, 0x00, 0x00, 0x00, 0x00, 0x00, 0x00, 0x00, 0x00, 0x00, 0x00, 0x00, 0x00, 0x00, 0x00
        /*0010*/ 	.byte	0xef, 0x39, 0xfa, 0xfe, 0x42, 0x2e, 0xe6, 0x3f, 0x02, 0x20, 0x2a, 0xfa, 0x0b, 0xab, 0xfc, 0x3f
        /*0020*/ 	.byte	0xf9, 0x2c, 0x92, 0x7c, 0xa7, 0x6c, 0x09, 0x40, 0xc9, 0x79, 0x44, 0x3c, 0x64, 0x26, 0x13, 0x40
        /*0030*/ 	.byte	0xca, 0x01, 0xcf, 0x3a, 0x27, 0x51, 0x1a, 0x40, 0x30, 0xcc, 0x2d, 0xf3, 0xe1, 0x0c, 0x21, 0x40
        /*0040*/ 	.byte	0x0d, 0xb7, 0xfc, 0x82, 0x8e, 0x35, 0x25, 0x40
.L_8:


//--------------------- .text._Z21topology_check_kernelPiS_S_PbPfiPci --------------------------
	.section	.text._Z21topology_check_kernelPiS_S_PbPfiPci,"ax",@progbits
	.align	128
        .global         _Z21topology_check_kernelPiS_S_PbPfiPci
        .type           _Z21topology_check_kernelPiS_S_PbPfiPci,@function
        .size           _Z21topology_check_kernelPiS_S_PbPfiPci,(.L_x_39 - _Z21topology_check_kernelPiS_S_PbPfiPci)
        .other          _Z21topology_check_kernelPiS_S_PbPfiPci,@"STO_CUDA_ENTRY STV_DEFAULT"
_Z21topology_check_kernelPiS_S_PbPfiPci:
.text._Z21topology_check_kernelPiS_S_PbPfiPci:
[----:B------:R-:W-:Y:S01]  /*0000*/  LDC R1, c[0x0][0x37c] ;  /* 0x0000df00ff017b82 */ /* 0x000fe20000000800 */
[----:B------:R-:W0:Y:S07]  /*0010*/  S2R R3, SR_TID.X ;  /* 0x0000000000037919 */ /* 0x000e2e0000002100 */
[----:B------:R-:W0:Y:S01]  /*0020*/  S2UR UR4, SR_CTAID.X ;  /* 0x00000000000479c3 */ /* 0x000e220000002500 */
[----:B------:R-:W1:Y:S07]  /*0030*/  LDCU UR5, c[0x0][0x3b8] ;  /* 0x00007700ff0577ac */ /* 0x000e6e0008000800 */
[----:B------:R-:W0:Y:S02]  /*0040*/  LDC R0, c[0x0][0x360] ;  /* 0x0000d800ff007b82 */ /* 0x000e240000000800 */
[----:B0-----:R-:W-:-:S05]  /*0050*/  IMAD R0, R0, UR4, R3 ;  /* 0x0000000400007c24 */ /* 0x001fca000f8e0203 */
[----:B-1----:R-:W-:-:S13]  /*0060*/  ISETP.GE.AND P0, PT, R0, UR5, PT ;  /* 0x0000000500007c0c */ /* 0x002fda000bf06270 */
[----:B------:R-:W-:Y:S05]  /*0070*/  @P0 EXIT ;  /* 0x000000000000094d */ /* 0x000fea0003800000 */
[----:B------:R-:W0:Y:S01]  /*0080*/  LDC.64 R2, c[0x0][0x388] ;  /* 0x0000e200ff027b82 */ /* 0x000e220000000a00 */
[----:B------:R-:W1:Y:S01]  /*0090*/  LDCU.64 UR4, c[0x0][0x358] ;  /* 0x00006b00ff0477ac */ /* 0x000e620008000a00 */
[----:B0-----:R-:W-:-:S05]  /*00a0*/  IMAD.WIDE R2, R0, 0x4, R2 ;  /* 0x0000000400027825 */ /* 0x001fca00078e0202 */
[----:B-1----:R-:W2:Y:S04]  /*00b0*/  LDG.E R4, desc[UR4][R2.64+0x4] ;  /* 0x0000040402047981 */ /* 0x002ea8000c1e1900 */
[----:B------:R-:W2:Y:S01]  /*00c0*/  LDG.E R9, desc[UR4][R2.64] ;  /* 0x0000000402097981 */ /* 0x000ea2000c1e1900 */
[----:B------:R-:W-:Y:S01]  /*00d0*/  BSSY.RECONVERGENT B0, `(.L_x_0) ;  /* 0x000005c000007945 */ /* 0x000fe20003800200 */
[----:B------:R-:W-:Y:S02]  /*00e0*/  PRMT R8, RZ, 0x7610, R8 ;  /* 0x00007610ff087816 */ /* 0x000fe40000000008 */
[----:B--2---:R-:W-:-:S13]  /*00f0*/  ISETP.GE.AND P0, PT, R9, R4, PT ;  /* 0x000000040900720c */ /* 0x004fda0003f06270 */
[----:B------:R-:W-:Y:S05]  /*0100*/  @P0 BRA `(.L_x_1) ;  /* 0x0000000400600947 */ /* 0x000fea0003800000 */
[----:B------:R-:W0:Y:S01]  /*0110*/  LDC.64 R2, c[0x0][0x390] ;  /* 0x0000e400ff027b82 */ /* 0x000e220000000a00 */
[----:B------:R-:W-:Y:S01]  /*0120*/  IMAD.IADD R14, R4, 0x1, -R9 ;  /* 0x00000001040e7824 */ /* 0x000fe200078e0a09 */
[----:B------:R-:W-:Y:S01]  /*0130*/  BSSY.RECONVERGENT B1, `(.L_x_2) ;  /* 0x000003e000017945 */ /* 0x000fe20003800200 */
[----:B------:R-:W-:Y:S02]  /*0140*/  IMAD.IADD R4, R9, 0x1, -R4 ;  /* 0x0000000109047824 */ /* 0x000fe400078e0a04 */
[----:B------:R-:W-:Y:S01]  /*0150*/  HFMA2 R8, -RZ, RZ, 0, 0 ;  /* 0x00000000ff087431 */ /* 0x000fe200000001ff */
[----:B------:R-:W-:Y:S02]  /*0160*/  LOP3.LUT R10, R14, 0x3, RZ, 0xc0, !PT ;  /* 0x000000030e0a7812 */ /* 0x000fe400078ec0ff */
[----:B------:R-:W-:Y:S02]  /*0170*/  ISETP.GT.U32.AND P1, PT, R4, -0x4, PT ;  /* 0xfffffffc0400780c */ /* 0x000fe40003f24070 */
[----:B------:R-:W-:Y:S01]  /*0180*/  ISETP.NE.AND P0, PT, R10, RZ, PT ;  /* 0x000000ff0a00720c */ /* 0x000fe20003f05270 */
[----:B0-----:R-:W-:-:S10]  /*0190*/  IMAD.WIDE R2, R0, 0x4, R2 ;  /* 0x0000000400027825 */ /* 0x001fd400078e0202 */
[----:B------:R-:W-:Y:S05]  /*01a0*/  @P1 BRA `(.L_x_3) ;  /* 0x0000000000d81947 */ /* 0x000fea0003800000 */
[----:B------:R0:W5:Y:S01]  /*01b0*/  LDG.E R11, desc[UR4][R2.64] ;  /* 0x00000004020b7981 */ /* 0x000162000c1e1900 */
[----:B------:R-:W1:Y:S01]  /*01c0*/  LDC.64 R6, c[0x0][0x380] ;  /* 0x0000e000ff067b82 */ /* 0x000e620000000a00 */
[----:B------:R-:W-:Y:S01]  /*01d0*/  LOP3.LUT R14, R14, 0xfffffffc, RZ, 0xc0, !PT ;  /* 0xfffffffc0e0e7812 */ /* 0x000fe200078ec0ff */
[----:B------:R-:W-:-:S03]  /*01e0*/  IMAD.MOV.U32 R8, RZ, RZ, RZ ;  /* 0x000000ffff087224 */ /* 0x000fc600078e00ff */
[----:B------:R-:W-:-:S03]  /*01f0*/  IADD3 R14, PT, PT, -R14, RZ, RZ ;  /* 0x000000ff0e0e7210 */ /* 0x000fc60007ffe1ff */
[----:B------:R-:W2:Y:S01]  /*0200*/  LDC.64 R4, c[0x0][0x390] ;  /* 0x0000e400ff047b82 */ /* 0x000ea20000000a00 */
[----:B-1----:R-:W-:-:S05]  /*0210*/  IADD3 R6, P1, PT, R6, 0x8, RZ ;  /* 0x0000000806067810 */ /* 0x002fca0007f3e0ff */
[----:B0-----:R-:W-:-:S08]  /*0220*/  IMAD.X R7, RZ, RZ, R7, P1 ;  /* 0x000000ffff077224 */ /* 0x001fd000008e0607 */
.L_x_4:
[----:B-1----:R-:W-:-:S05]  /*0230*/  IMAD.WIDE R12, R9, 0x4, R6 ;  /* 0x00000004090c7825 */ /* 0x002fca00078e0206 */
[----:B------:R-:W2:Y:S02]  /*0240*/  LDG.E R17, desc[UR4][R12.64+-0x8] ;  /* 0xfffff8040c117981 */ /* 0x000ea4000c1e1900 */
[----:B--2---:R-:W-:-:S06]  /*0250*/  IMAD.WIDE R16, R17, 0x4, R4 ;  /* 0x0000000411107825 */ /* 0x004fcc00078e0204 */
[----:B------:R-:W2:Y:S01]  /*0260*/  LDG.E R16, desc[UR4][R16.64] ;  /* 0x0000000410107981 */ /* 0x000ea2000c1e1900 */
[----:B------:R-:W-:Y:S01]  /*0270*/  IMAD.MOV.U32 R15, RZ, RZ, 0x1 ;  /* 0x00000001ff0f7424 */ /* 0x000fe200078e00ff */
[----:B--2--5:R-:W-:-:S13]  /*0280*/  ISETP.NE.AND P3, PT, R16, R11, PT ;  /* 0x0000000b1000720c */ /* 0x024fda0003f65270 */
[----:B------:R-:W0:Y:S02]  /*0290*/  @!P3 LDC.64 R18, c[0x0][0x3b0] ;  /* 0x0000ec00ff12bb82 */ /* 0x000e240000000a00 */
[----:B0-----:R0:W-:Y:S04]  /*02a0*/  @!P3 STG.E.U8 desc[UR4][R18.64], R15 ;  /* 0x0000000f1200b986 */ /* 0x0011e8000c101104 */
[----:B------:R-:W-:Y:S04]  /*02b0*/  @!P3 STG.E desc[UR4][R2.64], RZ ;  /* 0x000000ff0200b986 */ /* 0x000fe8000c101904 */
[----:B------:R-:W2:Y:S02]  /*02c0*/  LDG.E R21, desc[UR4][R12.64+-0x4] ;  /* 0xfffffc040c157981 */ /* 0x000ea4000c1e1900 */
[----:B--2---:R-:W-:-:S06]  /*02d0*/  IMAD.WIDE R20, R21, 0x4, R4 ;  /* 0x0000000415147825 */ /* 0x004fcc00078e0204 */
[----:B------:R-:W2:Y:S01]  /*02e0*/  LDG.E R20, desc[UR4][R20.64] ;  /* 0x0000000414147981 */ /* 0x000ea2000c1e1900 */
[----:B------:R-:W-:Y:S02]  /*02f0*/  @!P3 IMAD.MOV.U32 R11, RZ, RZ, RZ ;  /* 0x000000ffff0bb224 */ /* 0x000fe400078e00ff */
[----:B------:R-:W-:-:S03]  /*0300*/  HFMA2 R16, -RZ, RZ, 0, 5.9604644775390625e-08 ;  /* 0x00000001ff107431 */ /* 0x000fc600000001ff */
[----:B--2---:R-:W-:-:S13]  /*0310*/  ISETP.NE.AND P4, PT, R20, R11, PT ;  /* 0x0000000b1400720c */ /* 0x004fda0003f85270 */
[----:B------:R-:W1:Y:S01]  /*0320*/  @!P4 LDC.64 R22, c[0x0][0x3b0] ;  /* 0x0000ec00ff16cb82 */ /* 0x000e620000000a00 */
[----:B0-----:R-:W-:-:S05]  /*0330*/  @!P4 PRMT R19, R16, 0x7610, R19 ;  /* 0x000076101013c816 */ /* 0x001fca0000000013 */
[----:B-1----:R0:W-:Y:S04]  /*0340*/  @!P4 STG.E.U8 desc[UR4][R22.64], R19 ;  /* 0x000000131600c986 */ /* 0x0021e8000c101104 */
[----:B------:R1:W-:Y:S04]  /*0350*/  @!P4 STG.E desc[UR4][R2.64], RZ ;  /* 0x000000ff0200c986 */ /* 0x0003e8000c101904 */
[----:B------:R-:W2:Y:S02]  /*0360*/  LDG.E R17, desc[UR4][R12.64] ;  /* 0x000000040c117981 */ /* 0x000ea4000c1e1900 */
[----:B--2---:R-:W-:-:S06]  /*0370*/  IMAD.WIDE R16, R17, 0x4, R4 ;  /* 0x0000000411107825 */ /* 0x004fcc00078e0204 */
[----:B------:R-:W2:Y:S01]  /*0380*/  LDG.E R16, desc[UR4][R16.64] ;  /* 0x0000000410107981 */ /* 0x000ea2000c1e1900 */
[----:B------:R-:W-:-:S05]  /*0390*/  @!P4 IMAD.MOV.U32 R11, RZ, RZ, RZ ;  /* 0x000000ffff0bc224 */ /* 0x000fca00078e00ff */
[----:B--2---:R-:W-:-:S13]  /*03a0*/  ISETP.NE.AND P2, PT, R16, R11, PT ;  /* 0x0000000b1000720c */ /* 0x004fda0003f45270 */
[----:B------:R-:W2:Y:S02]  /*03b0*/  @!P2 LDC.64 R20, c[0x0][0x3b0] ;  /* 0x0000ec00ff14ab82 */ /* 0x000ea40000000a00 */
[----:B--2---:R1:W-:Y:S04]  /*03c0*/  @!P2 STG.E.U8 desc[UR4][R20.64], R15 ;  /* 0x0000000f1400a986 */ /* 0x0043e8000c101104 */
[----:B------:R1:W-:Y:S04]  /*03d0*/  @!P2 STG.E desc[UR4][R2.64], RZ ;  /* 0x000000ff0200a986 */ /* 0x0003e8000c101904 */
[----:B0-----:R-:W2:Y:S02]  /*03e0*/  LDG.E R19, desc[UR4][R12.64+0x4] ;  /* 0x000004040c137981 */ /* 0x001ea4000c1e1900 */
[----:B--2---:R-:W-:-:S06]  /*03f0*/  IMAD.WIDE R18, R19, 0x4, R4 ;  /* 0x0000000413127825 */ /* 0x004fcc00078e0204 */
[----:B------:R-:W2:Y:S01]  /*0400*/  LDG.E R18, desc[UR4][R18.64] ;  /* 0x0000000412127981 */ /* 0x000ea2000c1e1900 */
[----:B------:R-:W-:Y:S02]  /*0410*/  @!P2 IMAD.MOV.U32 R11, RZ, RZ, RZ ;  /* 0x000000ffff0ba224 */ /* 0x000fe400078e00ff */
[----:B------:R-:W-:Y:S02]  /*0420*/  HFMA2 R22, -RZ, RZ, 0, 5.9604644775390625e-08 ;  /* 0x00000001ff167431 */ /* 0x000fe400000001ff */
[----:B------:R-:W-:Y:S02]  /*0430*/  VIADD R14, R14, 0x4 ;  /* 0x000000040e0e7836 */ /* 0x000fe40000000000 */
[----:B------:R-:W-:Y:S01]  /*0440*/  @!P3 IMAD.MOV.U32 R8, RZ, RZ, 0x1 ;  /* 0x00000001ff08b424 */ /* 0x000fe200078e00ff */
[----:B------:R-:W-:Y:S01]  /*0450*/  @!P4 MOV R8, 0x1 ;  /* 0x000000010008c802 */ /* 0x000fe20000000f00 */
[----:B------:R-:W-:Y:S01]  /*0460*/  @!P2 IMAD.MOV.U32 R8, RZ, RZ, 0x1 ;  /* 0x00000001ff08a424 */ /* 0x000fe200078e00ff */
[----:B------:R-:W-:Y:S01]  /*0470*/  ISETP.NE.AND P3, PT, R14, RZ, PT ;  /* 0x000000ff0e00720c */ /* 0x000fe20003f65270 */
[----:B------:R-:W-:Y:S01]  /*0480*/  VIADD R9, R9, 0x4 ;  /* 0x0000000409097836 */ /* 0x000fe20000000000 */
[----:B--2---:R-:W-:-:S13]  /*0490*/  ISETP.NE.AND P1, PT, R18, R11, PT ;  /* 0x0000000b1200720c */ /* 0x004fda0003f25270 */
[----:B------:R-:W0:Y:S01]  /*04a0*/  @!P1 LDC.64 R16, c[0x0][0x3b0] ;  /* 0x0000ec00ff109b82 */ /* 0x000e220000000a00 */
[----:B------:R-:W-:Y:S01]  /*04b0*/  @!P1 PRMT R13, R22, 0x7610, R13 ;  /* 0x00007610160d9816 */ /* 0x000fe2000000000d */
[----:B------:R-:W-:Y:S01]  /*04c0*/  @!P1 IMAD.MOV.U32 R8, RZ, RZ, 0x1 ;  /* 0x00000001ff089424 */ /* 0x000fe200078e00ff */
[----:B------:R-:W-:-:S03]  /*04d0*/  @!P1 MOV R11, RZ ;  /* 0x000000ff000b9202 */ /* 0x000fc60000000f00 */
[----:B0-----:R1:W-:Y:S04]  /*04e0*/  @!P1 STG.E.U8 desc[UR4][R16.64], R13 ;  /* 0x0000000d10009986 */ /* 0x0013e8000c101104 */
[----:B------:R1:W-:Y:S01]  /*04f0*/  @!P1 STG.E desc[UR4][R2.64], RZ ;  /* 0x000000ff02009986 */ /* 0x0003e2000c101904 */
[----:B------:R-:W-:Y:S05]  /*0500*/  @P3 BRA `(.L_x_4) ;  /* 0xfffffffc00483947 */ /* 0x000fea000383ffff */
.L_x_3:
[----:B------:R-:W-:Y:S05]  /*0510*/  BSYNC.RECONVERGENT B1 ;  /* 0x0000000000017941 */ /* 0x000fea0003800200 */
.L_x_2:
[----:B------:R-:W-:Y:S04]  /*0520*/  BSSY.RECONVERGENT B1, `(.L_x_1) ;  /* 0x0000016000017945 */ /* 0x000fe80003800200 */
[----:B------:R-:W-:Y:S05]  /*0530*/  @!P0 BRA `(.L_x_5) ;  /* 0x0000000000508947 */ /* 0x000fea0003800000 */
[----:B-1----:R0:W5:Y:S01]  /*0540*/  LDG.E R16, desc[UR4][R2.64] ;  /* 0x0000000402107981 */ /* 0x002162000c1e1900 */
[----:B------:R-:W1:Y:S01]  /*0550*/  LDC.64 R4, c[0x0][0x390] ;  /* 0x0000e400ff047b82 */ /* 0x000e620000000a00 */
[----:B------:R-:W-:-:S07]  /*0560*/  IMAD.MOV R17, RZ, RZ, -R10 ;  /* 0x000000ffff117224 */ /* 0x000fce00078e0a0a */
[----:B------:R-:W2:Y:S02]  /*0570*/  LDC.64 R6, c[0x0][0x380] ;  /* 0x0000e000ff067b82 */ /* 0x000ea40000000a00 */
.L_x_6:
[----:B--23--:R-:W-:-:S06]  /*0580*/  IMAD.WIDE R10, R9, 0x4, R6 ;  /* 0x00000004090a7825 */ /* 0x00cfcc00078e0206 */
[----:B------:R-:W1:Y:S02]  /*0590*/  LDG.E R11, desc[UR4][R10.64] ;  /* 0x000000040a0b7981 */ /* 0x000e64000c1e1900 */
[----:B-1----:R-:W-:-:S06]  /*05a0*/  IMAD.WIDE R12, R11, 0x4, R4 ;  /* 0x000000040b0c7825 */ /* 0x002fcc00078e0204 */
[----:B------:R-:W2:Y:S01]  /*05b0*/  LDG.E R13, desc[UR4][R12.64] ;  /* 0x000000040c0d7981 */ /* 0x000ea2000c1e1900 */
[----:B------:R-:W-:Y:S02]  /*05c0*/  HFMA2 R18, -RZ, RZ, 0, 5.9604644775390625e-08 ;  /* 0x00000001ff127431 */ /* 0x000fe400000001ff */
[----:B------:R-:W-:Y:S01]  /*05d0*/  VIADD R17, R17, 0x1 ;  /* 0x0000000111117836 */ /* 0x000fe20000000000 */
[----:B------:R-:W-:-:S04]  /*05e0*/  IADD3 R9, PT, PT, R9, 0x1, RZ ;  /* 0x0000000109097810 */ /* 0x000fc80007ffe0ff */
[----:B------:R-:W-:Y:S02]  /*05f0*/  ISETP.NE.AND P1, PT, R17, RZ, PT ;  /* 0x000000ff1100720c */ /* 0x000fe40003f25270 */
[----:B--2--5:R-:W-:-:S13]  /*0600*/  ISETP.NE.AND P0, PT, R13, R16, PT ;  /* 0x000000100d00720c */ /* 0x024fda0003f05270 */
[----:B------:R-:W1:Y:S01]  /*0610*/  @!P0 LDC.64 R14, c[0x0][0x3b0] ;  /* 0x0000ec00ff0e8b82 */ /* 0x000e620000000a00 */
[----:B------:R-:W-:Y:S01]  /*0620*/  @!P0 PRMT R11, R18, 0x7610, R11 ;  /* 0x00007610120b8816 */ /* 0x000fe2000000000b */
[----:B------:R-:W-:Y:S01]  /*0630*/  @!P0 IMAD.MOV.U32 R16, RZ, RZ, RZ ;  /* 0x000000ffff108224 */ /* 0x000fe200078e00ff */
[----:B------:R-:W-:-:S03]  /*0640*/  @!P0 MOV R8, 0x1 ;  /* 0x0000000100088802 */ /* 0x000fc60000000f00 */
[----:B-1----:R3:W-:Y:S04]  /*0650*/  @!P0 STG.E.U8 desc[UR4][R14.64], R11 ;  /* 0x0000000b0e008986 */ /* 0x0027e8000c101104 */
[----:B------:R3:W-:Y:S01]  /*0660*/  @!P0 STG.E desc[UR4][R2.64], RZ ;  /* 0x000000ff02008986 */ /* 0x0007e2000c101904 */
[----:B------:R-:W-:Y:S05]  /*0670*/  @P1 BRA `(.L_x_6) ;  /* 0xfffffffc00c01947 */ /* 0x000fea000383ffff */
.L_x_5:
[----:B------:R-:W-:Y:S05]  /*0680*/  BSYNC.RECONVERGENT B1 ;  /* 0x0000000000017941 */ /* 0x000fea0003800200 */
.L_x_1:
[----:B------:R-:W-:Y:S05]  /*0690*/  BSYNC.RECONVERGENT B0 ;  /* 0x0000000000007941 */ /* 0x000fea0003800200 */
.L_x_0:
[----:B------:R-:W0:Y:S02]  /*06a0*/  LDCU.64 UR6, c[0x0][0x398] ;  /* 0x00007300ff0677ac */ /* 0x000e240008000a00 */
[----:B01-3--:R-:W-:-:S04]  /*06b0*/  IADD3 R2, P0, PT, R0, UR6, RZ ;  /* 0x0000000600027c10 */ /* 0x00bfc8000ff1e0ff */
[----:B------:R-:W-:-:S05]  /*06c0*/  LEA.HI.X.SX32 R3, R0, UR7, 0x1, P0 ;  /* 0x0000000700037c11 */ /* 0x000fca00080f0eff */
[----:B------:R-:W-:Y:S01]  /*06d0*/  STG.E.U8 desc[UR4][R2.64], R8 ;  /* 0x0000000802007986 */ /* 0x000fe2000c101104 */
[----:B------:R-:W-:Y:S05]  /*06e0*/  EXIT ;  /* 0x000000000000794d */ /* 0x000fea0003800000 */
.L_x_7:
[----:B------:R-:W-:-:S00]  /*06f0*/  BRA `(.L_x_7) ;  /* 0xfffffffc00fc7947 */ /* 0x000fc0000383ffff */
[----:B------:R-:W-:-:S00]  /*0700*/  NOP ;  /* 0x0000000000007918 */ /* 0x000fc00000000000 */
[----:B------:R-:W-:-:S00]  /*0710*/  NOP ;  /* 0x0000000000007918 */ /* 0x000fc00000000000 */
[----:B------:R-:W-:-:S00]  /*0720*/  NOP ;  /* 0x0000000000007918 */ /* 0x000fc00000000000 */
[----:B------:R-:W-:-:S00]  /*0730*/  NOP ;  /* 0x0000000000007918 */ /* 0x000fc00000000000 */
[----:B------:R-:W-:-:S00]  /*0740*/  NOP ;  /* 0x0000000000007918 */ /* 0x000fc00000000000 */
[----:B------:R-:W-:-:S00]  /*0750*/  NOP ;  /* 0x0000000000007918 */ /* 0x000fc00000000000 */
[----:B------:R-:W-:-:S00]  /*0760*/  NOP ;  /* 0x0000000000007918 */ /* 0x000fc00000000000 */
[----:B------:R-:W-:-:S00]  /*0770*/  NOP ;  /* 0x0000000000007918 */ /* 0x000fc00000000000 */
.L_x_39:


//--------------------- .text._Z15topology_kernelPiS_S_PbPfii --------------------------
	.section	.text._Z15topology_kernelPiS_S_PbPfii,"ax",@progbits
	.align	128
        .global         _Z15topology_kernelPiS_S_PbPfii
        .type           _Z15topology_kernelPiS_S_PbPfii,@function
        .size           _Z15topology_kernelPiS_S_PbPfii,(.L_x_40 - _Z15topology_kernelPiS_S_PbPfii)
        .other          _Z15topology_kernelPiS_S_PbPfii,@"STO_CUDA_ENTRY STV_DEFAULT"
_Z15topology_kernelPiS_S_PbPfii:
.text._Z15topology_kernelPiS_S_PbPfii:
[----:B------:R-:W0:Y:S01]  /*0000*/  LDC R1, c[0x0][0x37c] ;  /* 0x0000df00ff017b82 */ /* 0x000e220000000800 */
[----:B------:R-:W1:Y:S07]  /*0010*/  S2R R0, SR_TID.X ;  /* 0x0000000000007919 */ /* 0x000e6e0000002100 */
[----:B------:R-:W1:Y:S01]  /*0020*/  S2UR UR4, SR_CTAID.X ;  /* 0x00000000000479c3 */ /* 0x000e620000002500 */
[----:B------:R-:W2:Y:S01]  /*0030*/  LDCU.64 UR8, c[0x0][0x390] ;  /* 0x00007200ff0877ac */ /* 0x000ea20008000a00 */
[----:B0-----:R-:W-:Y:S01]  /*0040*/  VIADD R1, R1, 0xffffff38 ;  /* 0xffffff3801017836 */ /* 0x001fe20000000000 */
[----:B------:R-:W0:Y:S05]  /*0050*/  LDCU.64 UR6, c[0x0][0x358] ;  /* 0x00006b00ff0677ac */ /* 0x000e2a0008000a00 */
[----:B------:R-:W1:Y:S01]  /*0060*/  LDC R7, c[0x0][0x360] ;  /* 0x0000d800ff077b82 */ /* 0x000e620000000800 */
[----:B--2---:R-:W-:-:S02]  /*0070*/  IMAD.U32 R10, RZ, RZ, UR8 ;  /* 0x00000008ff0a7e24 */ /* 0x004fc4000f8e00ff */
[----:B------:R-:W-:Y:S02]  /*0080*/  IMAD.U32 R11, RZ, RZ, UR9 ;  /* 0x00000009ff0b7e24 */ /* 0x000fe4000f8e00ff */
[----:B-1----:R-:W-:Y:S01]  /*0090*/  IMAD R7, R7, UR4, R0 ;  /* 0x0000000407077c24 */ /* 0x002fe2000f8e0200 */
[----:B------:R-:W1:Y:S03]  /*00a0*/  LDCU UR4, c[0x0][0x3ac] ;  /* 0x00007580ff0477ac */ /* 0x000e660008000800 */
[----:B------:R-:W-:-:S05]  /*00b0*/  IMAD.WIDE R4, R7, 0x4, R10 ;  /* 0x0000000407047825 */ /* 0x000fca00078e020a */
[----:B0-----:R-:W2:Y:S02]  /*00c0*/  LDG.E R0, desc[UR6][R4.64] ;  /* 0x0000000604007981 */ /* 0x001ea4000c1e1900 */
[----:B--2---:R-:W-:-:S04]  /*00d0*/  ISETP.NE.AND P0, PT, R0, RZ, PT ;  /* 0x000000ff0000720c */ /* 0x004fc80003f05270 */
[----:B-1----:R-:W-:-:S13]  /*00e0*/  ISETP.GE.OR P0, PT, R7, UR4, P0 ;  /* 0x0000000407007c0c */ /* 0x002fda0008706670 */
[----:B------:R-:W-:Y:S05]  /*00f0*/  @P0 EXIT ;  /* 0x000000000000094d */ /* 0x000fea0003800000 */
[----:B------:R-:W0:Y:S02]  /*0100*/  LDC.64 R2, c[0x0][0x388] ;  /* 0x0000e200ff027b82 */ /* 0x000e240000000a00 */
[----:B0-----:R-:W-:-:S05]  /*0110*/  IMAD.WIDE R2, R7, 0x4, R2 ;  /* 0x0000000407027825 */ /* 0x001fca00078e0202 */
[----:B------:R-:W2:Y:S04]  /*0120*/  LDG.E R12, desc[UR6][R2.64+0x4] ;  /* 0x00000406020c7981 */ /* 0x000ea8000c1e1900 */
[----:B------:R-:W2:Y:S01]  /*0130*/  LDG.E R25, desc[UR6][R2.64] ;  /* 0x0000000602197981 */ /* 0x000ea2000c1e1900 */
[----:B------:R-:W-:Y:S01]  /*0140*/  BSSY.RECONVERGENT B2, `(.L_x_8) ;  /* 0x0000179000027945 */ /* 0x000fe20003800200 */
[----:B------:R-:W-:Y:S02]  /*0150*/  IMAD.MOV.U32 R0, RZ, RZ, 0x7fffffff ;  /* 0x7fffffffff007424 */ /* 0x000fe400078e00ff */
[----:B------:R0:W-:Y:S04]  /*0160*/  STL.64 [R1], RZ ;  /* 0x000000ff01007387 */ /* 0x0001e80000100a00 */
[----:B------:R0:W-:Y:S04]  /*0170*/  STL.64 [R1+0x8], RZ ;  /* 0x000008ff01007387 */ /* 0x0001e80000100a00 */
        /* <DEDUP_REMOVED lines=22> */
[----:B------:R0:W-:Y:S01]  /*02e0*/  STL.64 [R1+0xc0], RZ ;  /* 0x0000c0ff01007387 */ /* 0x0001e20000100a00 */
[----:B--2---:R-:W-:-:S13]  /*02f0*/  ISETP.GE.AND P0, PT, R25, R12, PT ;  /* 0x0000000c1900720c */ /* 0x004fda0003f06270 */
[----:B0-----:R-:W-:Y:S05]  /*0300*/  @P0 BRA `(.L_x_9) ;  /* 0x0000001400700947 */ /* 0x001fea0003800000 */
[C---:B------:R-:W-:Y:S01]  /*0310*/  IADD3 R0, PT, PT, -R12.reuse, R25, RZ ;  /* 0x000000190c007210 */ /* 0x040fe20007ffe1ff */
[----:B------:R-:W-:Y:S01]  /*0320*/  IMAD.IADD R12, R12, 0x1, -R25 ;  /* 0x000000010c0c7824 */ /* 0x000fe200078e0a19 */
[----:B------:R-:W-:Y:S02]  /*0330*/  BSSY.RECONVERGENT B1, `(.L_x_10) ;  /* 0x0000146000017945 */ /* 0x000fe40003800200 */
[----:B------:R-:W-:Y:S01]  /*0340*/  ISETP.GT.U32.AND P0, PT, R0, -0x4, PT ;  /* 0xfffffffc0000780c */ /* 0x000fe20003f04070 */
[----:B------:R-:W-:Y:S01]  /*0350*/  IMAD.MOV.U32 R0, RZ, RZ, 0x7fffffff ;  /* 0x7fffffffff007424 */ /* 0x000fe200078e00ff */
[----:B------:R-:W-:-:S11]  /*0360*/  LOP3.LUT R22, R12, 0x3, RZ, 0xc0, !PT ;  /* 0x000000030c167812 */ /* 0x000fd600078ec0ff */
[----:B------:R-:W-:Y:S05]  /*0370*/  @P0 BRA `(.L_x_11) ;  /* 0x0000001400040947 */ /* 0x000fea0003800000 */
[----:B------:R-:W0:Y:S02]  /*0380*/  LDCU.64 UR4, c[0x0][0x380] ;  /* 0x00007000ff0477ac */ /* 0x000e240008000a00 */
[----:B0-----:R-:W-:-:S04]  /*0390*/  UIADD3 UR4, UP0, UPT, UR4, 0x8, URZ ;  /* 0x0000000804047890 */ /* 0x001fc8000ff1e0ff */
[----:B------:R-:W-:Y:S02]  /*03a0*/  UIADD3.X UR5, UPT, UPT, URZ, UR5, URZ, UP0, !UPT ;  /* 0x00000005ff057290 */ /* 0x000fe400087fe4ff */
[----:B------:R-:W-:-:S04]  /*03b0*/  IMAD.U32 R6, RZ, RZ, UR4 ;  /* 0x00000004ff067e24 */ /* 0x000fc8000f8e00ff */
[----:B------:R-:W-:Y:S02]  /*03c0*/  IMAD.U32 R7, RZ, RZ, UR5 ;  /* 0x00000005ff077e24 */ /* 0x000fe4000f8e00ff */
[----:B------:R-:W-:-:S05]  /*03d0*/  IMAD.WIDE R26, R25, 0x4, R6 ;  /* 0x00000004191a7825 */ /* 0x000fca00078e0206 */
[----:B------:R-:W2:Y:S04]  /*03e0*/  LDG.E R15, desc[UR6][R26.64+-0x8] ;  /* 0xfffff8061a0f7981 */ /* 0x000ea8000c1e1900 */
[----:B------:R-:W3:Y:S04]  /*03f0*/  LDG.E R17, desc[UR6][R26.64+-0x4] ;  /* 0xfffffc061a117981 */ /* 0x000ee8000c1e1900 */
[----:B------:R-:W4:Y:S04]  /*0400*/  LDG.E R19, desc[UR6][R26.64] ;  /* 0x000000061a137981 */ /* 0x000f28000c1e1900 */
[----:B------:R-:W5:Y:S01]  /*0410*/  LDG.E R21, desc[UR6][R26.64+0x4] ;  /* 0x000004061a157981 */ /* 0x000f62000c1e1900 */
[----:B--2---:R-:W-:-:S04]  /*0420*/  IMAD.WIDE R14, R15, 0x4, R10 ;  /* 0x000000040f0e7825 */ /* 0x004fc800078e020a */
[--C-:B---3--:R-:W-:Y:S01]  /*0430*/  IMAD.WIDE R16, R17, 0x4, R10.reuse ;  /* 0x0000000411107825 */ /* 0x108fe200078e020a */
[----:B------:R0:W2:Y:S03]  /*0440*/  LDG.E R2, desc[UR6][R14.64] ;  /* 0x000000060e027981 */ /* 0x0000a6000c1e1900 */
[--C-:B----4-:R-:W-:Y:S01]  /*0450*/  IMAD.WIDE R18, R19, 0x4, R10.reuse ;  /* 0x0000000413127825 */ /* 0x110fe200078e020a */
[----:B------:R-:W3:Y:S03]  /*0460*/  LDG.E R3, desc[UR6][R16.64] ;  /* 0x0000000610037981 */ /* 0x000ee6000c1e1900 */
[----:B-----5:R-:W-:Y:S01]  /*0470*/  IMAD.WIDE R20, R21, 0x4, R10 ;  /* 0x0000000415147825 */ /* 0x020fe200078e020a */
[----:B------:R-:W4:Y:S04]  /*0480*/  LDG.E R8, desc[UR6][R18.64] ;  /* 0x0000000612087981 */ /* 0x000f28000c1e1900 */
[----:B------:R1:W5:Y:S01]  /*0490*/  LDG.E R9, desc[UR6][R20.64] ;  /* 0x0000000614097981 */ /* 0x000362000c1e1900 */
[----:B------:R-:W-:-:S02]  /*04a0*/  HFMA2 R0, -RZ, RZ, 0, 5.9604644775390625e-08 ;  /* 0x00000001ff007431 */ /* 0x000fc400000001ff */
[----:B------:R-:W-:Y:S02]  /*04b0*/  IMAD.MOV.U32 R13, RZ, RZ, 0x1 ;  /* 0x00000001ff0d7424 */ /* 0x000fe400078e00ff */
[----:B0-----:R-:W-:Y:S01]  /*04c0*/  IMAD.MOV.U32 R14, RZ, RZ, 0x1 ;  /* 0x00000001ff0e7424 */ /* 0x001fe200078e00ff */
[----:B------:R-:W-:Y:S01]  /*04d0*/  LOP3.LUT R24, R12, 0xfffffffc, RZ, 0xc0, !PT ;  /* 0xfffffffc0c187812 */ /* 0x000fe200078ec0ff */
[----:B-1----:R-:W-:-:S03]  /*04e0*/  IMAD.MOV.U32 R20, RZ, RZ, 0x1 ;  /* 0x00000001ff147424 */ /* 0x002fc600078e00ff */
[----:B------:R-:W-:Y:S01]  /*04f0*/  IADD3 R24, PT, PT, -R24, 0x4, RZ ;  /* 0x0000000418187810 */ /* 0x000fe20007ffe1ff */
[----:B------:R-:W-:Y:S01]  /*0500*/  VIADD R25, R25, 0x4 ;  /* 0x0000000419197836 */ /* 0x000fe20000000000 */
[----:B--2---:R-:W-:Y:S02]  /*0510*/  ISETP.GT.AND P0, PT, R2, 0xc7, PT ;  /* 0x000000c70200780c */ /* 0x004fe40003f04270 */
[----:B---3--:R-:W-:Y:S02]  /*0520*/  ISETP.GT.AND P1, PT, R3, 0xc7, PT ;  /* 0x000000c70300780c */ /* 0x008fe40003f24270 */
[----:B----4-:R-:W-:Y:S02]  /*0530*/  ISETP.GT.AND P2, PT, R8, 0xc7, PT ;  /* 0x000000c70800780c */ /* 0x010fe40003f44270 */
[----:B-----5:R-:W-:-:S07]  /*0540*/  ISETP.GT.AND P3, PT, R9, 0xc7, PT ;  /* 0x000000c70900780c */ /* 0x020fce0003f64270 */
[----:B------:R-:W-:Y:S01]  /*0550*/  @!P0 IMAD.IADD R16, R1, 0x1, R2 ;  /* 0x0000000101108824 */ /* 0x000fe200078e0202 */
[----:B------:R-:W-:Y:S02]  /*0560*/  @!P0 PRMT R17, R0, 0x7610, R17 ;  /* 0x0000761000118816 */ /* 0x000fe40000000011 */
[----:B------:R-:W-:Y:S02]  /*0570*/  @!P1 PRMT R18, R13, 0x7610, R18 ;  /* 0x000076100d129816 */ /* 0x000fe40000000012 */
[C---:B------:R-:W-:Y:S02]  /*0580*/  @!P1 IADD3 R15, PT, PT, R1.reuse, R3, RZ ;  /* 0x00000003010f9210 */ /* 0x040fe40007ffe0ff */
[----:B------:R-:W-:Y:S01]  /*0590*/  @!P2 PRMT R19, R14, 0x7610, R19 ;  /* 0x000076100e13a816 */ /* 0x000fe20000000013 */
[C---:B------:R-:W-:Y:S01]  /*05a0*/  @!P2 IMAD.IADD R14, R1.reuse, 0x1, R8 ;  /* 0x00000001010ea824 */ /* 0x040fe200078e0208 */
[----:B------:R0:W-:Y:S01]  /*05b0*/  @!P0 STL.U8 [R16], R17 ;  /* 0x0000001110008387 */ /* 0x0001e20000100000 */
[----:B------:R-:W-:-:S03]  /*05c0*/  @!P3 IMAD.IADD R13, R1, 0x1, R9 ;  /* 0x00000001010db824 */ /* 0x000fc600078e0209 */
[----:B------:R0:W-:Y:S04]  /*05d0*/  @!P1 STL.U8 [R15], R18 ;  /* 0x000000120f009387 */ /* 0x0001e80000100000 */
[----:B------:R0:W-:Y:S01]  /*05e0*/  @!P2 STL.U8 [R14], R19 ;  /* 0x000000130e00a387 */ /* 0x0001e20000100000 */
[----:B------:R-:W-:-:S03]  /*05f0*/  IMAD.MOV.U32 R0, RZ, RZ, 0x7fffffff ;  /* 0x7fffffffff007424 */ /* 0x000fc600078e00ff */
[----:B------:R0:W-:Y:S01]  /*0600*/  @!P3 STL.U8 [R13], R20 ;  /* 0x000000140d00b387 */ /* 0x0001e20000100000 */
[----:B------:R-:W-:Y:S02]  /*0610*/  @!P0 VIMNMX R0, PT, PT, R2, 0x7fffffff, PT ;  /* 0x7fffffff02008848 */ /* 0x000fe40003fe0100 */
[----:B------:R-:W-:Y:S02]  /*0620*/  ISETP.NE.AND P0, PT, R24, RZ, PT ;  /* 0x000000ff1800720c */ /* 0x000fe40003f05270 */
[----:B------:R-:W-:-:S04]  /*0630*/  @!P1 VIMNMX R0, PT, PT, R0, R3, PT ;  /* 0x0000000300009248 */ /* 0x000fc80003fe0100 */
[----:B------:R-:W-:-:S04]  /*0640*/  @!P2 VIMNMX R0, PT, PT, R0, R8, PT ;  /* 0x000000080000a248 */ /* 0x000fc80003fe0100 */
[----:B------:R-:W-:-:S03]  /*0650*/  @!P3 VIMNMX R0, PT, PT, R0, R9, PT ;  /* 0x000000090000b248 */ /* 0x000fc60003fe0100 */
[----:B0-----:R-:W-:Y:S05]  /*0660*/  @!P0 BRA `(.L_x_11) ;  /* 0x0000001000488947 */ /* 0x001fea0003800000 */
[----:B------:R-:W0:Y:S01]  /*0670*/  LDC.64 R8, c[0x0][0x390] ;  /* 0x0000e400ff087b82 */ /* 0x000e220000000a00 */
[----:B------:R-:W-:Y:S01]  /*0680*/  ISETP.GE.AND P0, PT, R24, RZ, PT ;  /* 0x000000ff1800720c */ /* 0x000fe20003f06270 */
[----:B------:R-:W-:-:S12]  /*0690*/  BSSY.RELIABLE B0, `(.L_x_12) ;  /* 0x00000e7000007945 */ /* 0x000fd80003800100 */
[----:B------:R-:W-:Y:S05]  /*06a0*/  @P0 BRA `(.L_x_13) ;  /* 0x0000000c00940947 */ /* 0x000fea0003800000 */
[----:B------:R-:W-:Y:S01]  /*06b0*/  IADD3 R2, PT, PT, -R24, RZ, RZ ;  /* 0x000000ff18027210 */ /* 0x000fe20007ffe1ff */
[----:B------:R-:W-:Y:S01]  /*06c0*/  BSSY.RECONVERGENT B3, `(.L_x_14) ;  /* 0x0000092000037945 */ /* 0x000fe20003800200 */
[----:B------:R-:W-:Y:S02]  /*06d0*/  PLOP3.LUT P0, PT, PT, PT, PT, 0x80, 0x8 ;  /* 0x000000000008781c */ /* 0x000fe40003f0f070 */
[----:B------:R-:W-:-:S13]  /*06e0*/  ISETP.GT.AND P1, PT, R2, 0xc, PT ;  /* 0x0000000c0200780c */ /* 0x000fda0003f24270 */
[----:B------:R-:W-:Y:S05]  /*06f0*/  @!P1 BRA `(.L_x_15) ;  /* 0x0000000800389947 */ /* 0x000fea0003800000 */
[----:B------:R-:W1:Y:S01]  /*0700*/  LDC.64 R10, c[0x0][0x390] ;  /* 0x0000e400ff0a7b82 */ /* 0x000e620000000a00 */
[----:B------:R-:W-:-:S13]  /*0710*/  PLOP3.LUT P0, PT, PT, PT, PT, 0x8, 0x80 ;  /* 0x000000000080781c */ /* 0x000fda0003f0e170 */
.L_x_16:
[----:B------:R-:W-:-:S05]  /*0720*/  IMAD.WIDE R18, R25, 0x4, R6 ;  /* 0x0000000419127825 */ /* 0x000fca00078e0206 */
[----:B------:R-:W1:Y:S01]  /*0730*/  LDG.E R3, desc[UR6][R18.64+-0x8] ;  /* 0xfffff80612037981 */ /* 0x000e62000c1e1900 */
[----:B------:R-:W-:-:S03]  /*0740*/  VIADD R13, R25, 0x4 ;  /* 0x00000004190d7836 */ /* 0x000fc60000000000 */
[----:B------:R-:W2:Y:S01]  /*0750*/  LDG.E R23, desc[UR6][R18.64+-0x4] ;  /* 0xfffffc0612177981 */ /* 0x000ea2000c1e1900 */
[----:B------:R-:W-:-:S03]  /*0760*/  IMAD.WIDE R12, R13, 0x4, R6 ;  /* 0x000000040d0c7825 */ /* 0x000fc600078e0206 */
[----:B------:R-:W3:Y:S04]  /*0770*/  LDG.E R29, desc[UR6][R18.64] ;  /* 0x00000006121d7981 */ /* 0x000ee8000c1e1900 */
[----:B------:R-:W4:Y:S04]  /*0780*/  LDG.E R27, desc[UR6][R18.64+0x4] ;  /* 0x00000406121b7981 */ /* 0x000f28000c1e1900 */
[----:B------:R-:W5:Y:S04]  /*0790*/  LDG.E R21, desc[UR6][R12.64+-0x8] ;  /* 0xfffff8060c157981 */ /* 0x000f68000c1e1900 */
[----:B------:R-:W5:Y:S04]  /*07a0*/  LDG.E R17, desc[UR6][R12.64+-0x4] ;  /* 0xfffffc060c117981 */ /* 0x000f68000c1e1900 */
[----:B------:R-:W5:Y:S04]  /*07b0*/  LDG.E R15, desc[UR6][R12.64] ;  /* 0x000000060c0f7981 */ /* 0x000f68000c1e1900 */
[----:B------:R-:W5:Y:S01]  /*07c0*/  LDG.E R13, desc[UR6][R12.64+0x4] ;  /* 0x000004060c0d7981 */ /* 0x000f62000c1e1900 */
[----:B-1----:R-:W-:-:S05]  /*07d0*/  IMAD.WIDE R2, R3, 0x4, R10 ;  /* 0x0000000403027825 */ /* 0x002fca00078e020a */
[----:B------:R2:W5:Y:S01]  /*07e0*/  LDG.E R19, desc[UR6][R2.64] ;  /* 0x0000000602137981 */ /* 0x000562000c1e1900 */
[----:B---3--:R-:W-:-:S04]  /*07f0*/  IMAD.WIDE R28, R29, 0x4, R10 ;  /* 0x000000041d1c7825 */ /* 0x008fc800078e020a */
[--C-:B--2---:R-:W-:Y:S02]  /*0800*/  IMAD.WIDE R2, R23, 0x4, R10.reuse ;  /* 0x0000000417027825 */ /* 0x104fe400078e020a */
[----:B------:R1:W2:Y:S04]  /*0810*/  LDG.E R23, desc[UR6][R28.64] ;  /* 0x000000061c177981 */ /* 0x0002a8000c1e1900 */
[----:B------:R-:W3:Y:S01]  /*0820*/  LDG.E R18, desc[UR6][R2.64] ;  /* 0x0000000602127981 */ /* 0x000ee2000c1e1900 */
[----:B----4-:R-:W-:-:S04]  /*0830*/  IMAD.WIDE R26, R27, 0x4, R10 ;  /* 0x000000041b1a7825 */ /* 0x010fc800078e020a */
[--C-:B-----5:R-:W-:Y:S02]  /*0840*/  IMAD.WIDE R20, R21, 0x4, R10.reuse ;  /* 0x0000000415147825 */ /* 0x120fe400078e020a */
[----:B------:R-:W4:Y:S02]  /*0850*/  LDG.E R26, desc[UR6][R26.64] ;  /* 0x000000061a1a7981 */ /* 0x000f24000c1e1900 */
[--C-:B------:R-:W-:Y:S02]  /*0860*/  IMAD.WIDE R16, R17, 0x4, R10.reuse ;  /* 0x0000000411107825 */ /* 0x100fe400078e020a */
[----:B------:R5:W4:Y:S02]  /*0870*/  LDG.E R20, desc[UR6][R20.64] ;  /* 0x0000000614147981 */ /* 0x000b24000c1e1900 */
[--C-:B------:R-:W-:Y:S02]  /*0880*/  IMAD.WIDE R14, R15, 0x4, R10.reuse ;  /* 0x000000040f0e7825 */ /* 0x100fe400078e020a */
[----:B------:R-:W4:Y:S02]  /*0890*/  LDG.E R16, desc[UR6][R16.64] ;  /* 0x0000000610107981 */ /* 0x000f24000c1e1900 */
[----:B------:R-:W-:-:S02]  /*08a0*/  IMAD.WIDE R12, R13, 0x4, R10 ;  /* 0x000000040d0c7825 */ /* 0x000fc400078e020a */
[----:B------:R0:W4:Y:S04]  /*08b0*/  LDG.E R2, desc[UR6][R14.64] ;  /* 0x000000060e027981 */ /* 0x000128000c1e1900 */
[----:B------:R3:W4:Y:S01]  /*08c0*/  LDG.E R3, desc[UR6][R12.64] ;  /* 0x000000060c037981 */ /* 0x000722000c1e1900 */
[----:B-1----:R-:W-:Y:S02]  /*08d0*/  IMAD.MOV.U32 R28, RZ, RZ, 0x1 ;  /* 0x00000001ff1c7424 */ /* 0x002fe400078e00ff */
[----:B-----5:R-:W-:Y:S02]  /*08e0*/  IMAD.MOV.U32 R21, RZ, RZ, 0x1 ;  /* 0x00000001ff157424 */ /* 0x020fe400078e00ff */
[----:B------:R-:W-:Y:S02]  /*08f0*/  HFMA2 R29, -RZ, RZ, 0, 5.9604644775390625e-08 ;  /* 0x00000001ff1d7431 */ /* 0x000fe400000001ff */
[----:B0-----:R-:W-:Y:S01]  /*0900*/  VIADD R15, R25, 0x8 ;  /* 0x00000008190f7836 */ /* 0x001fe20000000000 */
[----:B------:R-:W-:-:S02]  /*0910*/  ISETP.GT.AND P3, PT, R19, 0xc7, PT ;  /* 0x000000c71300780c */ /* 0x000fc40003f64270 */
[----:B---3--:R-:W-:-:S11]  /*0920*/  ISETP.GT.AND P4, PT, R18, 0xc7, PT ;  /* 0x000000c71200780c */ /* 0x008fd60003f84270 */
[----:B------:R-:W-:Y:S01]  /*0930*/  @!P3 VIMNMX R0, PT, PT, R0, R19, PT ;  /* 0x000000130000b248 */ /* 0x000fe20003fe0100 */
[----:B------:R-:W-:Y:S01]  /*0940*/  @!P3 IMAD.IADD R19, R1, 0x1, R19 ;  /* 0x000000010113b824 */ /* 0x000fe200078e0213 */
[----:B------:R-:W-:Y:S02]  /*0950*/  @!P3 PRMT R13, R28, 0x7610, R13 ;  /* 0x000076101c0db816 */ /* 0x000fe4000000000d */
[----:B--2---:R-:W-:Y:S02]  /*0960*/  ISETP.GT.AND P1, PT, R23, 0xc7, PT ;  /* 0x000000c71700780c */ /* 0x004fe40003f24270 */
[----:B----4-:R-:W-:Y:S01]  /*0970*/  ISETP.GT.AND P2, PT, R26, 0xc7, PT ;  /* 0x000000c71a00780c */ /* 0x010fe20003f44270 */
[----:B------:R0:W-:Y:S01]  /*0980*/  @!P3 STL.U8 [R19], R13 ;  /* 0x0000000d1300b387 */ /* 0x0001e20000100000 */
[----:B------:R-:W-:Y:S02]  /*0990*/  ISETP.GT.AND P3, PT, R20, 0xc7, PT ;  /* 0x000000c71400780c */ /* 0x000fe40003f64270 */
[----:B------:R-:W-:-:S02]  /*09a0*/  @!P4 VIMNMX R0, PT, PT, R0, R18, PT ;  /* 0x000000120000c248 */ /* 0x000fc40003fe0100 */
[----:B------:R-:W-:Y:S02]  /*09b0*/  ISETP.GT.AND P6, PT, R16, 0xc7, PT ;  /* 0x000000c71000780c */ /* 0x000fe40003fc4270 */
[----:B------:R-:W-:Y:S02]  /*09c0*/  @!P4 PRMT R14, R21, 0x7610, R14 ;  /* 0x00007610150ec816 */ /* 0x000fe4000000000e */
[----:B------:R-:W-:Y:S02]  /*09d0*/  ISETP.GT.AND P5, PT, R2, 0xc7, PT ;  /* 0x000000c70200780c */ /* 0x000fe40003fa4270 */
[C---:B------:R-:W-:Y:S01]  /*09e0*/  @!P4 IADD3 R18, PT, PT, R1.reuse, R18, RZ ;  /* 0x000000120112c210 */ /* 0x040fe20007ffe0ff */
[----:B------:R-:W-:-:S04]  /*09f0*/  @!P1 IMAD.IADD R12, R1, 0x1, R23 ;  /* 0x00000001010c9824 */ /* 0x000fc800078e0217 */
[----:B------:R1:W-:Y:S01]  /*0a00*/  @!P4 STL.U8 [R18], R14 ;  /* 0x0000000e1200c387 */ /* 0x0003e20000100000 */
[----:B------:R-:W-:Y:S01]  /*0a10*/  ISETP.GT.AND P4, PT, R3, 0xc7, PT ;  /* 0x000000c70300780c */ /* 0x000fe20003f84270 */
[C---:B------:R-:W-:Y:S02]  /*0a20*/  @!P2 IMAD.IADD R17, R1.reuse, 0x1, R26 ;  /* 0x000000010111a824 */ /* 0x040fe400078e021a */
[----:B0-----:R-:W-:Y:S01]  /*0a30*/  IMAD.MOV.U32 R19, RZ, RZ, 0x1 ;  /* 0x00000001ff137424 */ /* 0x001fe200078e00ff */
[----:B------:R0:W-:Y:S01]  /*0a40*/  @!P1 STL.U8 [R12], R21 ;  /* 0x000000150c009387 */ /* 0x0001e20000100000 */
[C---:B------:R-:W-:Y:S02]  /*0a50*/  @!P3 IMAD.IADD R13, R1.reuse, 0x1, R20 ;  /* 0x00000001010db824 */ /* 0x040fe400078e0214 */
[----:B------:R-:W-:Y:S01]  /*0a60*/  @!P5 IMAD.IADD R27, R1, 0x1, R2 ;  /* 0x00000001011bd824 */ /* 0x000fe200078e0202 */
[----:B------:R2:W-:Y:S01]  /*0a70*/  @!P2 STL.U8 [R17], R28 ;  /* 0x0000001c1100a387 */ /* 0x0005e20000100000 */
[----:B-1----:R-:W-:-:S02]  /*0a80*/  IMAD.MOV.U32 R18, RZ, RZ, 0x1 ;  /* 0x00000001ff127424 */ /* 0x002fc400078e00ff */
[----:B------:R-:W-:-:S04]  /*0a90*/  IMAD.WIDE R14, R15, 0x4, R6 ;  /* 0x000000040f0e7825 */ /* 0x000fc800078e0206 */
[----:B0-----:R-:W-:Y:S01]  /*0aa0*/  @!P6 IMAD.IADD R12, R1, 0x1, R16 ;  /* 0x00000001010ce824 */ /* 0x001fe200078e0210 */
[----:B------:R0:W-:Y:S01]  /*0ab0*/  @!P3 STL.U8 [R13], R19 ;  /* 0x000000130d00b387 */ /* 0x0001e20000100000 */
[----:B--2---:R-:W-:-:S03]  /*0ac0*/  MOV R17, 0x1 ;  /* 0x0000000100117802 */ /* 0x004fc60000000f00 */
[----:B------:R-:W-:Y:S04]  /*0ad0*/  @!P6 STL.U8 [R12], R29 ;  /* 0x0000001d0c00e387 */ /* 0x000fe80000100000 */
[----:B------:R1:W-:Y:S01]  /*0ae0*/  @!P5 STL.U8 [R27], R18 ;  /* 0x000000121b00d387 */ /* 0x0003e20000100000 */
[----:B0-----:R-:W-:Y:S01]  /*0af0*/  @!P4 PRMT R13, R17, 0x7610, R13 ;  /* 0x00007610110dc816 */ /* 0x001fe2000000000d */
[----:B------:R-:W-:Y:S02]  /*0b00*/  @!P4 IMAD.IADD R28, R1, 0x1, R3 ;  /* 0x00000001011cc824 */ /* 0x000fe400078e0203 */
[----:B------:R-:W2:Y:S04]  /*0b10*/  LDG.E R17, desc[UR6][R14.64+-0x4] ;  /* 0xfffffc060e117981 */ /* 0x000ea8000c1e1900 */
[----:B------:R-:W3:Y:S04]  /*0b20*/  LDG.E R19, desc[UR6][R14.64] ;  /* 0x000000060e137981 */ /* 0x000ee8000c1e1900 */
[----:B-1----:R-:W4:Y:S04]  /*0b30*/  LDG.E R18, desc[UR6][R14.64+-0x8] ;  /* 0xfffff8060e127981 */ /* 0x002f28000c1e1900 */
[----:B------:R0:W-:Y:S01]  /*0b40*/  @!P4 STL.U8 [R28], R13 ;  /* 0x0000000d1c00c387 */ /* 0x0001e20000100000 */
[----:B------:R-:W-:-:S03]  /*0b50*/  @!P1 VIMNMX R0, PT, PT, R0, R23, PT ;  /* 0x0000001700009248 */ /* 0x000fc60003fe0100 */
[----:B------:R4:W5:Y:S01]  /*0b60*/  LDG.E R21, desc[UR6][R14.64+0x4] ;  /* 0x000004060e157981 */ /* 0x000962000c1e1900 */
[----:B0-----:R-:W-:-:S04]  /*0b70*/  VIADD R13, R25, 0xc ;  /* 0x0000000c190d7836 */ /* 0x001fc80000000000 */
[----:B------:R-:W-:-:S05]  /*0b80*/  IMAD.WIDE R12, R13, 0x4, R6 ;  /* 0x000000040d0c7825 */ /* 0x000fca00078e0206 */
[----:B------:R-:W5:Y:S01]  /*0b90*/  LDG.E R27, desc[UR6][R12.64+-0x4] ;  /* 0xfffffc060c1b7981 */ /* 0x000f62000c1e1900 */
[----:B------:R-:W-:-:S03]  /*0ba0*/  @!P2 VIMNMX R0, PT, PT, R0, R26, PT ;  /* 0x0000001a0000a248 */ /* 0x000fc60003fe0100 */
[----:B------:R-:W5:Y:S04]  /*0bb0*/  LDG.E R29, desc[UR6][R12.64+-0x8] ;  /* 0xfffff8060c1d7981 */ /* 0x000f68000c1e1900 */
[----:B------:R-:W5:Y:S04]  /*0bc0*/  LDG.E R23, desc[UR6][R12.64] ;  /* 0x000000060c177981 */ /* 0x000f68000c1e1900 */
[----:B------:R0:W5:Y:S01]  /*0bd0*/  LDG.E R26, desc[UR6][R12.64+0x4] ;  /* 0x000004060c1a7981 */ /* 0x000162000c1e1900 */
[----:B------:R-:W-:-:S04]  /*0be0*/  @!P3 VIMNMX R0, PT, PT, R0, R20, PT ;  /* 0x000000140000b248 */ /* 0x000fc80003fe0100 */
[----:B------:R-:W-:Y:S01]  /*0bf0*/  @!P6 VIMNMX R0, PT, PT, R0, R16, PT ;  /* 0x000000100000e248 */ /* 0x000fe20003fe0100 */
[----:B--2---:R-:W-:-:S06]  /*0c00*/  IMAD.WIDE R16, R17, 0x4, R10 ;  /* 0x0000000411107825 */ /* 0x004fcc00078e020a */
[----:B------:R-:W2:Y:S01]  /*0c10*/  LDG.E R16, desc[UR6][R16.64] ;  /* 0x0000000610107981 */ /* 0x000ea2000c1e1900 */
[----:B----4-:R-:W-:-:S06]  /*0c20*/  IMAD.WIDE R14, R18, 0x4, R10 ;  /* 0x00000004120e7825 */ /* 0x010fcc00078e020a */
[----:B------:R-:W4:Y:S01]  /*0c30*/  LDG.E R14, desc[UR6][R14.64] ;  /* 0x000000060e0e7981 */ /* 0x000f22000c1e1900 */
[----:B---3--:R-:W-:-:S04]  /*0c40*/  IMAD.WIDE R18, R19, 0x4, R10 ;  /* 0x0000000413127825 */ /* 0x008fc800078e020a */
[--C-:B-----5:R-:W-:Y:S02]  /*0c50*/  IMAD.WIDE R20, R21, 0x4, R10.reuse ;  /* 0x0000000415147825 */ /* 0x120fe400078e020a */
[----:B------:R-:W3:Y:S04]  /*0c60*/  LDG.E R18, desc[UR6][R18.64] ;  /* 0x0000000612127981 */ /* 0x000ee8000c1e1900 */
[----:B------:R-:W5:Y:S01]  /*0c70*/  LDG.E R20, desc[UR6][R20.64] ;  /* 0x0000000614147981 */ /* 0x000f62000c1e1900 */
[----:B0-----:R-:W-:-:S04]  /*0c80*/  IMAD.WIDE R12, R27, 0x4, R10 ;  /* 0x000000041b0c7825 */ /* 0x001fc800078e020a */
[--C-:B------:R-:W-:Y:S01]  /*0c90*/  IMAD.WIDE R28, R29, 0x4, R10.reuse ;  /* 0x000000041d1c7825 */ /* 0x100fe200078e020a */
[----:B------:R0:W5:Y:S05]  /*0ca0*/  LDG.E R15, desc[UR6][R12.64] ;  /* 0x000000060c0f7981 */ /* 0x00016a000c1e1900 */
[----:B------:R-:W5:Y:S01]  /*0cb0*/  LDG.E R28, desc[UR6][R28.64] ;  /* 0x000000061c1c7981 */ /* 0x000f62000c1e1900 */
[----:B------:R-:W-:-:S04]  /*0cc0*/  IMAD.WIDE R26, R26, 0x4, R10 ;  /* 0x000000041a1a7825 */ /* 0x000fc800078e020a */
[----:B0-----:R-:W-:Y:S02]  /*0cd0*/  IMAD.WIDE R12, R23, 0x4, R10 ;  /* 0x00000004170c7825 */ /* 0x001fe400078e020a */
[----:B------:R-:W5:Y:S04]  /*0ce0*/  LDG.E R26, desc[UR6][R26.64] ;  /* 0x000000061a1a7981 */ /* 0x000f68000c1e1900 */
[----:B------:R0:W5:Y:S01]  /*0cf0*/  LDG.E R23, desc[UR6][R12.64] ;  /* 0x000000060c177981 */ /* 0x000162000c1e1900 */
[----:B------:R-:W-:-:S04]  /*0d00*/  @!P5 VIMNMX R0, PT, PT, R0, R2, PT ;  /* 0x000000020000d248 */ /* 0x000fc80003fe0100 */
[----:B------:R-:W-:Y:S01]  /*0d10*/  @!P4 VIMNMX R0, PT, PT, R0, R3, PT ;  /* 0x000000030000c248 */ /* 0x000fe20003fe0100 */
[----:B------:R-:W-:Y:S02]  /*0d20*/  IMAD.MOV.U32 R2, RZ, RZ, 0x1 ;  /* 0x00000001ff027424 */ /* 0x000fe400078e00ff */
[----:B0-----:R-:W-:Y:S02]  /*0d30*/  HFMA2 R12, -RZ, RZ, 0, 5.9604644775390625e-08 ;  /* 0x00000001ff0c7431 */ /* 0x001fe400000001ff */
[----:B------:R-:W-:Y:S02]  /*0d40*/  IMAD.MOV.U32 R13, RZ, RZ, 0x1 ;  /* 0x00000001ff0d7424 */ /* 0x000fe400078e00ff */
[----:B------:R-:W-:Y:S02]  /*0d50*/  IMAD.MOV.U32 R17, RZ, RZ, 0x1 ;  /* 0x00000001ff117424 */ /* 0x000fe400078e00ff */
[----:B------:R-:W-:Y:S02]  /*0d60*/  IMAD.MOV.U32 R19, RZ, RZ, 0x1 ;  /* 0x00000001ff137424 */ /* 0x000fe400078e00ff */
[----:B------:R-:W-:Y:S01]  /*0d70*/  VIADD R24, R24, 0x10 ;  /* 0x0000001018187836 */ /* 0x000fe20000000000 */
[----:B------:R-:W-:-:S02]  /*0d80*/  IADD3 R25, PT, PT, R25, 0x10, RZ ;  /* 0x0000001019197810 */ /* 0x000fc40007ffe0ff */
[----:B--2---:R-:W-:Y:S02]  /*0d90*/  ISETP.GT.AND P5, PT, R16, 0xc7, PT ;  /* 0x000000c71000780c */ /* 0x004fe40003fa4270 */
[----:B----4-:R-:W-:-:S11]  /*0da0*/  ISETP.GT.AND P3, PT, R14, 0xc7, PT ;  /* 0x000000c70e00780c */ /* 0x010fd60003f64270 */
[C---:B------:R-:W-:Y:S01]  /*0db0*/  @!P5 IMAD.IADD R3, R1.reuse, 0x1, R16 ;  /* 0x000000010103d824 */ /* 0x040fe200078e0210 */
[----:B---3--:R-:W-:Y:S02]  /*0dc0*/  ISETP.GT.AND P2, PT, R18, 0xc7, PT ;  /* 0x000000c71200780c */ /* 0x008fe40003f44270 */
[----:B------:R-:W-:Y:S01]  /*0dd0*/  @!P3 VIMNMX R0, PT, PT, R0, R14, PT ;  /* 0x0000000e0000b248 */ /* 0x000fe20003fe0100 */
[----:B------:R-:W-:Y:S01]  /*0de0*/  @!P3 IMAD.IADD R14, R1, 0x1, R14 ;  /* 0x00000001010eb824 */ /* 0x000fe200078e020e */
[----:B-----5:R-:W-:Y:S02]  /*0df0*/  ISETP.GT.AND P1, PT, R20, 0xc7, PT ;  /* 0x000000c71400780c */ /* 0x020fe40003f24270 */
[----:B------:R-:W-:Y:S02]  /*0e00*/  @!P5 VIMNMX R0, PT, PT, R0, R16, PT ;  /* 0x000000100000d248 */ /* 0x000fe40003fe0100 */
[----:B------:R0:W-:Y:S04]  /*0e10*/  @!P3 STL.U8 [R14], R2 ;  /* 0x000000020e00b387 */ /* 0x0001e80000100000 */
[----:B------:R1:W-:Y:S01]  /*0e20*/  @!P5 STL.U8 [R3], R12 ;  /* 0x0000000c0300d387 */ /* 0x0003e20000100000 */
[----:B------:R-:W-:-:S02]  /*0e30*/  ISETP.GT.AND P6, PT, R15, 0xc7, PT ;  /* 0x000000c70f00780c */ /* 0x000fc40003fc4270 */
[----:B------:R-:W-:Y:S02]  /*0e40*/  ISETP.GT.AND P5, PT, R28, 0xc7, PT ;  /* 0x000000c71c00780c */ /* 0x000fe40003fa4270 */
[----:B------:R-:W-:Y:S01]  /*0e50*/  @!P2 VIMNMX R0, PT, PT, R0, R18, PT ;  /* 0x000000120000a248 */ /* 0x000fe20003fe0100 */
[----:B------:R-:W-:Y:S01]  /*0e60*/  @!P2 IMAD.IADD R18, R1, 0x1, R18 ;  /* 0x000000010112a824 */ /* 0x000fe200078e0212 */
[----:B------:R-:W-:Y:S02]  /*0e70*/  ISETP.GT.AND P3, PT, R26, 0xc7, PT ;  /* 0x000000c71a00780c */ /* 0x000fe40003f64270 */
[----:B------:R-:W-:Y:S01]  /*0e80*/  ISETP.GT.AND P4, PT, R23, 0xc7, PT ;  /* 0x000000c71700780c */ /* 0x000fe20003f84270 */
[----:B------:R-:W-:Y:S01]  /*0e90*/  IMAD.MOV.U32 R16, RZ, RZ, 0x1 ;  /* 0x00000001ff107424 */ /* 0x000fe200078e00ff */
[CC--:B0-----:R-:W-:Y:S01]  /*0ea0*/  @!P1 IADD3 R2, PT, PT, R1.reuse, R20.reuse, RZ ;  /* 0x0000001401029210 */ /* 0x0c1fe20007ffe0ff */
[----:B------:R0:W-:Y:S01]  /*0eb0*/  @!P2 STL.U8 [R18], R13 ;  /* 0x0000000d1200a387 */ /* 0x0001e20000100000 */
[----:B------:R-:W-:Y:S01]  /*0ec0*/  IMAD.MOV.U32 R14, RZ, RZ, 0x1 ;  /* 0x00000001ff0e7424 */ /* 0x000fe200078e00ff */
[----:B------:R-:W-:Y:S01]  /*0ed0*/  @!P1 VIMNMX R0, PT, PT, R0, R20, PT ;  /* 0x0000001400009248 */ /* 0x000fe20003fe0100 */
[C---:B-1----:R-:W-:Y:S01]  /*0ee0*/  @!P6 IMAD.IADD R12, R1.reuse, 0x1, R15 ;  /* 0x00000001010ce824 */ /* 0x042fe200078e020f */
[----:B------:R1:W-:Y:S01]  /*0ef0*/  @!P1 STL.U8 [R2], R16 ;  /* 0x0000001002009387 */ /* 0x0003e20000100000 */
[----:B------:R-:W-:Y:S01]  /*0f00*/  IMAD.MOV.U32 R20, RZ, RZ, 0x1 ;  /* 0x00000001ff147424 */ /* 0x000fe200078e00ff */
[----:B0-----:R-:W-:-:S04]  /*0f10*/  @!P5 IADD3 R13, PT, PT, R1, R28, RZ ;  /* 0x0000001c010dd210 */ /* 0x001fc80007ffe0ff */
[C---:B------:R-:W-:Y:S02]  /*0f20*/  @!P4 IMAD.IADD R3, R1.reuse, 0x1, R23 ;  /* 0x000000010103c824 */ /* 0x040fe400078e0217 */
[----:B-1----:R-:W-:Y:S01]  /*0f30*/  @!P3 IMAD.IADD R2, R1, 0x1, R26 ;  /* 0x000000010102b824 */ /* 0x002fe200078e021a */
[----:B------:R2:W-:Y:S04]  /*0f40*/  @!P5 STL.U8 [R13], R14 ;  /* 0x0000000e0d00d387 */ /* 0x0005e80000100000 */
[----:B------:R2:W-:Y:S04]  /*0f50*/  @!P6 STL.U8 [R12], R17 ;  /* 0x000000110c00e387 */ /* 0x0005e80000100000 */
[----:B------:R2:W-:Y:S04]  /*0f60*/  @!P4 STL.U8 [R3], R19 ;  /* 0x000000130300c387 */ /* 0x0005e80000100000 */
[----:B------:R2:W-:Y:S01]  /*0f70*/  @!P3 STL.U8 [R2], R20 ;  /* 0x000000140200b387 */ /* 0x0005e20000100000 */
[----:B------:R-:W-:-:S02]  /*0f80*/  ISETP.GE.AND P1, PT, R24, -0xc, PT ;  /* 0xfffffff41800780c */ /* 0x000fc40003f26270 */
[----:B------:R-:W-:-:S04]  /*0f90*/  @!P5 VIMNMX R0, PT, PT, R0, R28, PT ;  /* 0x0000001c0000d248 */ /* 0x000fc80003fe0100 */
[----:B------:R-:W-:-:S04]  /*0fa0*/  @!P6 VIMNMX R0, PT, PT, R0, R15, PT ;  /* 0x0000000f0000e248 */ /* 0x000fc80003fe0100 */
[----:B------:R-:W-:-:S04]  /*0fb0*/  @!P4 VIMNMX R0, PT, PT, R0, R23, PT ;  /* 0x000000170000c248 */ /* 0x000fc80003fe0100 */
[----:B------:R-:W-:Y:S01]  /*0fc0*/  @!P3 VIMNMX R0, PT, PT, R0, R26, PT ;  /* 0x0000001a0000b248 */ /* 0x000fe20003fe0100 */
[----:B--2---:R-:W-:Y:S06]  /*0fd0*/  @!P1 BRA `(.L_x_16) ;  /* 0xfffffff400d09947 */ /* 0x004fec000383ffff */
.L_x_15:
[----:B------:R-:W-:Y:S05]  /*0fe0*/  BSYNC.RECONVERGENT B3 ;  /* 0x0000000000037941 */ /* 0x000fea0003800200 */
.L_x_14:
[----:B------:R-:W-:Y:S01]  /*0ff0*/  IMAD.MOV R2, RZ, RZ, -R24 ;  /* 0x000000ffff027224 */ /* 0x000fe200078e0a18 */
[----:B------:R-:W-:Y:S04]  /*1000*/  BSSY.RECONVERGENT B3, `(.L_x_17) ;  /* 0x000004c000037945 */ /* 0x000fe80003800200 */
[----:B------:R-:W-:-:S13]  /*1010*/  ISETP.GT.AND P1, PT, R2, 0x4, PT ;  /* 0x000000040200780c */ /* 0x000fda0003f24270 */
[----:B------:R-:W-:Y:S05]  /*1020*/  @!P1 BRA `(.L_x_18) ;  /* 0x0000000400249947 */ /* 0x000fea0003800000 */
[----:B------:R-:W-:-:S05]  /*1030*/  IMAD.WIDE R28, R25, 0x4, R6 ;  /* 0x00000004191c7825 */ /* 0x000fca00078e0206 */
[----:B------:R-:W2:Y:S01]  /*1040*/  LDG.E R3, desc[UR6][R28.64+-0x8] ;  /* 0xfffff8061c037981 */ /* 0x000ea2000c1e1900 */
[----:B------:R-:W-:-:S03]  /*1050*/  VIADD R25, R25, 0x4 ;  /* 0x0000000419197836 */ /* 0x000fc60000000000 */
[----:B------:R-:W3:Y:S01]  /*1060*/  LDG.E R23, desc[UR6][R28.64+-0x4] ;  /* 0xfffffc061c177981 */ /* 0x000ee2000c1e1900 */
[----:B------:R-:W-:-:S03]  /*1070*/  IMAD.WIDE R20, R25, 0x4, R6 ;  /* 0x0000000419147825 */ /* 0x000fc600078e0206 */
[----:B------:R-:W4:Y:S04]  /*1080*/  LDG.E R27, desc[UR6][R28.64] ;  /* 0x000000061c1b7981 */ /* 0x000f28000c1e1900 */
[----:B------:R3:W5:Y:S04]  /*1090*/  LDG.E R13, desc[UR6][R28.64+0x4] ;  /* 0x000004061c0d7981 */ /* 0x000768000c1e1900 */
[----:B------:R-:W5:Y:S04]  /*10a0*/  LDG.E R19, desc[UR6][R20.64+-0x8] ;  /* 0xfffff80614137981 */ /* 0x000f68000c1e1900 */
[----:B------:R-:W5:Y:S04]  /*10b0*/  LDG.E R17, desc[UR6][R20.64+-0x4] ;  /* 0xfffffc0614117981 */ /* 0x000f68000c1e1900 */
[----:B------:R-:W5:Y:S04]  /*10c0*/  LDG.E R15, desc[UR6][R20.64] ;  /* 0x00000006140f7981 */ /* 0x000f68000c1e1900 */
[----:B------:R-:W5:Y:S01]  /*10d0*/  LDG.E R21, desc[UR6][R20.64+0x4] ;  /* 0x0000040614157981 */ /* 0x000f62000c1e1900 */
[----:B--2---:R-:W-:-:S06]  /*10e0*/  IMAD.WIDE R2, R3, 0x4, R10 ;  /* 0x0000000403027825 */ /* 0x004fcc00078e020a */
[----:B------:R-:W2:Y:S01]  /*10f0*/  LDG.E R2, desc[UR6][R2.64] ;  /* 0x0000000602027981 */ /* 0x000ea2000c1e1900 */
[----:B---3--:R-:W-:-:S04]  /*1100*/  IMAD.WIDE R28, R23, 0x4, R10 ;  /* 0x00000004171c7825 */ /* 0x008fc800078e020a */
[--C-:B----4-:R-:W-:Y:S01]  /*1110*/  IMAD.WIDE R26, R27, 0x4, R10.reuse ;  /* 0x000000041b1a7825 */ /* 0x110fe200078e020a */
[----:B------:R1:W3:Y:S03]  /*1120*/  LDG.E R3, desc[UR6][R28.64] ;  /* 0x000000061c037981 */ /* 0x0002e6000c1e1900 */
[--C-:B-----5:R-:W-:Y:S01]  /*1130*/  IMAD.WIDE R18, R19, 0x4, R10.reuse ;  /* 0x0000000413127825 */ /* 0x120fe200078e020a */
[----:B------:R-:W4:Y:S03]  /*1140*/  LDG.E R12, desc[UR6][R26.64] ;  /* 0x000000061a0c7981 */ /* 0x000f26000c1e1900 */
[--C-:B------:R-:W-:Y:S02]  /*1150*/  IMAD.WIDE R16, R17, 0x4, R10.reuse ;  /* 0x0000000411107825 */ /* 0x100fe400078e020a */
[----:B------:R-:W5:Y:S02]  /*1160*/  LDG.E R18, desc[UR6][R18.64] ;  /* 0x0000000612127981 */ /* 0x000f64000c1e1900 */
[----:B------:R-:W-:-:S02]  /*1170*/  IMAD.WIDE R14, R15, 0x4, R10 ;  /* 0x000000040f0e7825 */ /* 0x000fc400078e020a */
[----:B------:R0:W5:Y:S02]  /*1180*/  LDG.E R16, desc[UR6][R16.64] ;  /* 0x0000000610107981 */ /* 0x000164000c1e1900 */
[--C-:B-1----:R-:W-:Y:S02]  /*1190*/  IMAD.WIDE R28, R13, 0x4, R10.reuse ;  /* 0x000000040d1c7825 */ /* 0x102fe400078e020a */
[----:B------:R-:W5:Y:S02]  /*11a0*/  LDG.E R14, desc[UR6][R14.64] ;  /* 0x000000060e0e7981 */ /* 0x000f64000c1e1900 */
[----:B------:R-:W-:Y:S02]  /*11b0*/  IMAD.WIDE R10, R21, 0x4, R10 ;  /* 0x00000004150a7825 */ /* 0x000fe400078e020a */
[----:B------:R-:W5:Y:S04]  /*11c0*/  LDG.E R13, desc[UR6][R28.64] ;  /* 0x000000061c0d7981 */ /* 0x000f68000c1e1900 */
[----:B------:R1:W5:Y:S01]  /*11d0*/  LDG.E R10, desc[UR6][R10.64] ;  /* 0x000000060a0a7981 */ /* 0x000362000c1e1900 */
[----:B------:R-:W-:-:S02]  /*11e0*/  IMAD.MOV.U32 R20, RZ, RZ, 0x1 ;  /* 0x00000001ff147424 */ /* 0x000fc400078e00ff */
[----:B------:R-:W-:Y:S02]  /*11f0*/  IMAD.MOV.U32 R21, RZ, RZ, 0x1 ;  /* 0x00000001ff157424 */ /* 0x000fe400078e00ff */
[----:B0-----:R-:W-:Y:S02]  /*1200*/  IMAD.MOV.U32 R17, RZ, RZ, 0x1 ;  /* 0x00000001ff117424 */ /* 0x001fe400078e00ff */
[----:B------:R-:W-:Y:S02]  /*1210*/  IMAD.MOV.U32 R19, RZ, RZ, 0x1 ;  /* 0x00000001ff137424 */ /* 0x000fe400078e00ff */
[----:B------:R-:W-:Y:S02]  /*1220*/  IMAD.MOV.U32 R23, RZ, RZ, 0x1 ;  /* 0x00000001ff177424 */ /* 0x000fe400078e00ff */
[----:B------:R-:W-:Y:S02]  /*1230*/  VIADD R24, R24, 0x4 ;  /* 0x0000000418187836 */ /* 0x000fe40000000000 */
[----:B------:R-:W-:-:S03]  /*1240*/  VIADD R25, R25, 0x4 ;  /* 0x0000000419197836 */ /* 0x000fc60000000000 */
[----:B------:R-:W-:Y:S02]  /*1250*/  IADD3 R24, PT, PT, R24, 0x4, RZ ;  /* 0x0000000418187810 */ /* 0x000fe40007ffe0ff */
[----:B--2---:R-:W-:Y:S02]  /*1260*/  ISETP.GT.AND P2, PT, R2, 0xc7, PT ;  /* 0x000000c70200780c */ /* 0x004fe40003f44270 */
[----:B---3--:R-:W-:-:S11]  /*1270*/  ISETP.GT.AND P1, PT, R3, 0xc7, PT ;  /* 0x000000c70300780c */ /* 0x008fd60003f24270 */
[----:B-1----:R-:W-:Y:S02]  /*1280*/  @!P2 PRMT R11, R20, 0x7610, R11 ;  /* 0x00007610140ba816 */ /* 0x002fe4000000000b */
[----:B----4-:R-:W-:Y:S02]  /*1290*/  ISETP.GT.AND P0, PT, R12, 0xc7, PT ;  /* 0x000000c70c00780c */ /* 0x010fe40003f04270 */
[-C--:B------:R-:W-:Y:S02]  /*12a0*/  @!P2 IADD3 R20, PT, PT, R1, R2.reuse, RZ ;  /* 0x000000020114a210 */ /* 0x080fe40007ffe0ff */
[----:B------:R-:W-:Y:S02]  /*12b0*/  @!P2 VIMNMX R0, PT, PT, R0, R2, PT ;  /* 0x000000020000a248 */ /* 0x000fe40003fe0100 */
[----:B-----5:R-:W-:Y:S01]  /*12c0*/  ISETP.GT.AND P5, PT, R18, 0xc7, PT ;  /* 0x000000c71200780c */ /* 0x020fe20003fa4270 */
[----:B------:R0:W-:Y:S01]  /*12d0*/  @!P2 STL.U8 [R20], R11 ;  /* 0x0000000b1400a387 */ /* 0x0001e20000100000 */
[----:B------:R-:W-:-:S02]  /*12e0*/  ISETP.GT.AND P6, PT, R16, 0xc7, PT ;  /* 0x000000c71000780c */ /* 0x000fc40003fc4270 */
[----:B------:R-:W-:Y:S02]  /*12f0*/  @!P1 VIMNMX R0, PT, PT, R0, R3, PT ;  /* 0x0000000300009248 */ /* 0x000fe40003fe0100 */
[----:B------:R-:W-:Y:S02]  /*1300*/  ISETP.GT.AND P4, PT, R13, 0xc7, PT ;  /* 0x000000c70d00780c */ /* 0x000fe40003f84270 */
[----:B------:R-:W-:Y:S02]  /*1310*/  ISETP.GT.AND P2, PT, R14, 0xc7, PT ;  /* 0x000000c70e00780c */ /* 0x000fe40003f44270 */
[----:B------:R-:W-:Y:S01]  /*1320*/  ISETP.GT.AND P3, PT, R10, 0xc7, PT ;  /* 0x000000c70a00780c */ /* 0x000fe20003f64270 */
[----:B------:R-:W-:Y:S01]  /*1330*/  @!P1 IMAD.IADD R3, R1, 0x1, R3 ;  /* 0x0000000101039824 */ /* 0x000fe200078e0203 */
[----:B------:R-:W-:Y:S02]  /*1340*/  @!P1 PRMT R15, R21, 0x7610, R15 ;  /* 0x00007610150f9816 */ /* 0x000fe4000000000f */
[----:B------:R-:W-:-:S02]  /*1350*/  @!P0 VIMNMX R0, PT, PT, R0, R12, PT ;  /* 0x0000000c00008248 */ /* 0x000fc40003fe0100 */
[----:B0-----:R-:W-:Y:S02]  /*1360*/  MOV R11, 0x1 ;  /* 0x00000001000b7802 */ /* 0x001fe40000000f00 */
[C---:B------:R-:W-:Y:S01]  /*1370*/  @!P0 IADD3 R2, PT, PT, R1.reuse, R12, RZ ;  /* 0x0000000c01028210 */ /* 0x040fe20007ffe0ff */
[----:B------:R0:W-:Y:S01]  /*1380*/  @!P1 STL.U8 [R3], R15 ;  /* 0x0000000f03009387 */ /* 0x0001e20000100000 */
[----:B------:R-:W-:Y:S01]  /*1390*/  @!P4 VIMNMX R0, PT, PT, R0, R13, PT ;  /* 0x0000000d0000c248 */ /* 0x000fe20003fe0100 */
[C---:B------:R-:W-:Y:S02]  /*13a0*/  @!P4 IMAD.IADD R13, R1.reuse, 0x1, R13 ;  /* 0x00000001010dc824 */ /* 0x040fe400078e020d */
[----:B------:R-:W-:Y:S02]  /*13b0*/  IMAD.MOV.U32 R20, RZ, RZ, 0x1 ;  /* 0x00000001ff147424 */ /* 0x000fe400078e00ff */
[----:B------:R-:W-:Y:S01]  /*13c0*/  @!P5 IMAD.IADD R12, R1, 0x1, R18 ;  /* 0x00000001010cd824 */ /* 0x000fe200078e0212 */
[----:B------:R1:W-:Y:S01]  /*13d0*/  @!P0 STL.U8 [R2], R17 ;  /* 0x0000001102008387 */ /* 0x0003e20000100000 */
[----:B0-----:R-:W-:Y:S01]  /*13e0*/  @!P3 PRMT R15, R11, 0x7610, R15 ;  /* 0x000076100b0fb816 */ /* 0x001fe2000000000f */
[C---:B------:R-:W-:Y:S01]  /*13f0*/  @!P6 IMAD.IADD R11, R1.reuse, 0x1, R16 ;  /* 0x00000001010be824 */ /* 0x040fe200078e0210 */
[C---:B------:R-:W-:Y:S01]  /*1400*/  @!P2 IADD3 R3, PT, PT, R1.reuse, R14, RZ ;  /* 0x0000000e0103a210 */ /* 0x040fe20007ffe0ff */
[----:B------:R2:W-:Y:S01]  /*1410*/  @!P4 STL.U8 [R13], R19 ;  /* 0x000000130d00c387 */ /* 0x0005e20000100000 */
[----:B-1----:R-:W-:-:S03]  /*1420*/  @!P3 IMAD.IADD R2, R1, 0x1, R10 ;  /* 0x000000010102b824 */ /* 0x002fc600078e020a */
[----:B------:R2:W-:Y:S04]  /*1430*/  @!P5 STL.U8 [R12], R20 ;  /* 0x000000140c00d387 */ /* 0x0005e80000100000 */
[----:B------:R2:W-:Y:S04]  /*1440*/  @!P6 STL.U8 [R11], R21 ;  /* 0x000000150b00e387 */ /* 0x0005e80000100000 */
[----:B------:R2:W-:Y:S04]  /*1450*/  @!P2 STL.U8 [R3], R23 ;  /* 0x000000170300a387 */ /* 0x0005e80000100000 */
[----:B------:R2:W-:Y:S01]  /*1460*/  @!P3 STL.U8 [R2], R15 ;  /* 0x0000000f0200b387 */ /* 0x0005e20000100000 */
[----:B------:R-:W-:-:S04]  /*1470*/  @!P5 VIMNMX R0, PT, PT, R0, R18, PT ;  /* 0x000000120000d248 */ /* 0x000fc80003fe0100 */
[----:B------:R-:W-:-:S04]  /*1480*/  @!P6 VIMNMX R0, PT, PT, R0, R16, PT ;  /* 0x000000100000e248 */ /* 0x000fc80003fe0100 */
[----:B------:R-:W-:Y:S02]  /*1490*/  @!P2 VIMNMX R0, PT, PT, R0, R14, PT ;  /* 0x0000000e0000a248 */ /* 0x000fe40003fe0100 */
[----:B------:R-:W-:Y:S02]  /*14a0*/  PLOP3.LUT P0, PT, PT, PT, PT, 0x8, 0x80 ;  /* 0x000000000080781c */ /* 0x000fe40003f0e170 */
[----:B--2---:R-:W-:-:S11]  /*14b0*/  @!P3 VIMNMX R0, PT, PT, R0, R10, PT ;  /* 0x0000000a0000b248 */ /* 0x004fd60003fe0100 */
.L_x_18:
[----:B------:R-:W-:Y:S05]  /*14c0*/  BSYNC.RECONVERGENT B3 ;  /* 0x0000000000037941 */ /* 0x000fea0003800200 */
.L_x_17:
[----:B------:R-:W-:-:S13]  /*14d0*/  ISETP.EQ.AND P1, PT, R24, RZ, PT ;  /* 0x000000ff1800720c */ /* 0x000fda0003f22270 */
[----:B------:R-:W-:Y:S05]  /*14e0*/  @!P0 BREAK.RELIABLE P1, B0 ;  /* 0x0000000000008942 */ /* 0x000fea0000800100 */
[----:B------:R-:W-:Y:S05]  /*14f0*/  @!P0 BRA P1, `(.L_x_11) ;  /* 0x0000000000a48947 */ /* 0x000fea0000800000 */
.L_x_13:
[----:B------:R-:W-:Y:S05]  /*1500*/  BSYNC.RELIABLE B0 ;  /* 0x0000000000007941 */ /* 0x000fea0003800100 */
.L_x_12:
[----:B------:R-:W-:-:S05]  /*1510*/  IMAD.WIDE R20, R25, 0x4, R6 ;  /* 0x0000000419147825 */ /* 0x000fca00078e0206 */
[----:B------:R-:W0:Y:S04]  /*1520*/  LDG.E R19, desc[UR6][R20.64+-0x8] ;  /* 0xfffff80614137981 */ /* 0x000e28000c1e1900 */
[----:B------:R-:W2:Y:S04]  /*1530*/  LDG.E R17, desc[UR6][R20.64+-0x4] ;  /* 0xfffffc0614117981 */ /* 0x000ea8000c1e1900 */
[----:B------:R-:W3:Y:S04]  /*1540*/  LDG.E R15, desc[UR6][R20.64] ;  /* 0x00000006140f7981 */ /* 0x000ee8000c1e1900 */
[----:B------:R-:W4:Y:S01]  /*1550*/  LDG.E R13, desc[UR6][R20.64+0x4] ;  /* 0x00000406140d7981 */ /* 0x000f22000c1e1900 */
[----:B0-----:R-:W-:-:S04]  /*1560*/  IMAD.WIDE R18, R19, 0x4, R8 ;  /* 0x0000000413127825 */ /* 0x001fc800078e0208 */
[--C-:B--2---:R-:W-:Y:S01]  /*1570*/  IMAD.WIDE R16, R17, 0x4, R8.reuse ;  /* 0x0000000411107825 */ /* 0x104fe200078e0208 */
[----:B------:R0:W2:Y:S03]  /*1580*/  LDG.E R2, desc[UR6][R18.64] ;  /* 0x0000000612027981 */ /* 0x0000a6000c1e1900 */
[--C-:B---3--:R-:W-:Y:S01]  /*1590*/  IMAD.WIDE R14, R15, 0x4, R8.reuse ;  /* 0x000000040f0e7825 */ /* 0x108fe200078e0208 */
[----:B------:R-:W3:Y:S03]  /*15a0*/  LDG.E R3, desc[UR6][R16.64] ;  /* 0x0000000610037981 */ /* 0x000ee6000c1e1900 */
[----:B----4-:R-:W-:Y:S01]  /*15b0*/  IMAD.WIDE R12, R13, 0x4, R8 ;  /* 0x000000040d0c7825 */ /* 0x010fe200078e0208 */
[----:B------:R-:W4:Y:S04]  /*15c0*/  LDG.E R10, desc[UR6][R14.64] ;  /* 0x000000060e0a7981 */ /* 0x000f28000c1e1900 */
[----:B------:R-:W5:Y:S01]  /*15d0*/  LDG.E R11, desc[UR6][R12.64] ;  /* 0x000000060c0b7981 */ /* 0x000f62000c1e1900 */
[----:B------:R-:W-:-:S02]  /*15e0*/  IMAD.MOV.U32 R20, RZ, RZ, 0x1 ;  /* 0x00000001ff147424 */ /* 0x000fc400078e00ff */
[----:B------:R-:W-:Y:S02]  /*15f0*/  IMAD.MOV.U32 R21, RZ, RZ, 0x1 ;  /* 0x00000001ff157424 */ /* 0x000fe400078e00ff */
[----:B------:R-:W-:Y:S02]  /*1600*/  IMAD.MOV.U32 R23, RZ, RZ, 0x1 ;  /* 0x00000001ff177424 */ /* 0x000fe400078e00ff */
[----:B0-----:R-:W-:Y:S02]  /*1610*/  HFMA2 R19, -RZ, RZ, 0, 5.9604644775390625e-08 ;  /* 0x00000001ff137431 */ /* 0x001fe400000001ff */
[----:B------:R-:W-:Y:S02]  /*1620*/  VIADD R24, R24, 0x4 ;  /* 0x0000000418187836 */ /* 0x000fe40000000000 */
[----:B------:R-:W-:Y:S01]  /*1630*/  VIADD R25, R25, 0x4 ;  /* 0x0000000419197836 */ /* 0x000fe20000000000 */
[----:B--2---:R-:W-:Y:S02]  /*1640*/  ISETP.GT.AND P0, PT, R2, 0xc7, PT ;  /* 0x000000c70200780c */ /* 0x004fe40003f04270 */
[----:B---3--:R-:W-:-:S02]  /*1650*/  ISETP.GT.AND P1, PT, R3, 0xc7, PT ;  /* 0x000000c70300780c */ /* 0x008fc40003f24270 */
[----:B----4-:R-:W-:Y:S02]  /*1660*/  ISETP.GT.AND P2, PT, R10, 0xc7, PT ;  /* 0x000000c70a00780c */ /* 0x010fe40003f44270 */
[----:B-----5:R-:W-:-:S07]  /*1670*/  ISETP.GT.AND P3, PT, R11, 0xc7, PT ;  /* 0x000000c70b00780c */ /* 0x020fce0003f64270 */
[----:B------:R-:W-:Y:S01]  /*1680*/  @!P0 IMAD.IADD R12, R1, 0x1, R2 ;  /* 0x00000001010c8824 */ /* 0x000fe200078e0202 */
[----:B------:R-:W-:Y:S02]  /*1690*/  @!P0 PRMT R16, R20, 0x7610, R16 ;  /* 0x0000761014108816 */ /* 0x000fe40000000010 */
[----:B------:R-:W-:Y:S01]  /*16a0*/  @!P1 PRMT R17, R21, 0x7610, R17 ;  /* 0x0000761015119816 */ /* 0x000fe20000000011 */
[----:B------:R-:W-:Y:S01]  /*16b0*/  @!P1 IMAD.IADD R13, R1, 0x1, R3 ;  /* 0x00000001010d9824 */ /* 0x000fe200078e0203 */
[----:B------:R-:W-:Y:S01]  /*16c0*/  @!P2 PRMT R18, R23, 0x7610, R18 ;  /* 0x000076101712a816 */ /* 0x000fe20000000012 */
[C---:B------:R-:W-:Y:S01]  /*16d0*/  @!P2 IMAD.IADD R14, R1.reuse, 0x1, R10 ;  /* 0x00000001010ea824 */ /* 0x040fe200078e020a */
[----:B------:R1:W-:Y:S01]  /*16e0*/  @!P0 STL.U8 [R12], R16 ;  /* 0x000000100c008387 */ /* 0x0003e20000100000 */
[----:B------:R-:W-:-:S03]  /*16f0*/  @!P3 IADD3 R15, PT, PT, R1, R11, RZ ;  /* 0x0000000b010fb210 */ /* 0x000fc60007ffe0ff */
[----:B------:R1:W-:Y:S04]  /*1700*/  @!P1 STL.U8 [R13], R17 ;  /* 0x000000110d009387 */ /* 0x0003e80000100000 */
[----:B------:R1:W-:Y:S04]  /*1710*/  @!P2 STL.U8 [R14], R18 ;  /* 0x000000120e00a387 */ /* 0x0003e80000100000 */
[----:B------:R1:W-:Y:S01]  /*1720*/  @!P3 STL.U8 [R15], R19 ;  /* 0x000000130f00b387 */ /* 0x0003e20000100000 */
[----:B------:R-:W-:Y:S02]  /*1730*/  @!P0 VIMNMX R0, PT, PT, R0, R2, PT ;  /* 0x0000000200008248 */ /* 0x000fe40003fe0100 */
[----:B------:R-:W-:-:S02]  /*1740*/  ISETP.NE.AND P0, PT, R24, RZ, PT ;  /* 0x000000ff1800720c */ /* 0x000fc40003f05270 */
[----:B------:R-:W-:-:S04]  /*1750*/  @!P1 VIMNMX R0, PT, PT, R0, R3, PT ;  /* 0x0000000300009248 */ /* 0x000fc80003fe0100 */
[----:B------:R-:W-:-:S04]  /*1760*/  @!P2 VIMNMX R0, PT, PT, R0, R10, PT ;  /* 0x0000000a0000a248 */ /* 0x000fc80003fe0100 */
[----:B------:R-:W-:-:S03]  /*1770*/  @!P3 VIMNMX R0, PT, PT, R0, R11, PT ;  /* 0x0000000b0000b248 */ /* 0x000fc60003fe0100 */
[----:B-1----:R-:W-:Y:S05]  /*1780*/  @P0 BRA `(.L_x_12) ;  /* 0xfffffffc00600947 */ /* 0x002fea000383ffff */
.L_x_11:
[----:B------:R-:W-:Y:S05]  /*1790*/  BSYNC.RECONVERGENT B1 ;  /* 0x0000000000017941 */ /* 0x000fea0003800200 */
.L_x_10:
[----:B------:R-:W-:-:S13]  /*17a0*/  ISETP.NE.AND P0, PT, R22, RZ, PT ;  /* 0x000000ff1600720c */ /* 0x000fda0003f05270 */
[----:B------:R-:W-:Y:S05]  /*17b0*/  @!P0 BRA `(.L_x_9) ;  /* 0x0000000000448947 */ /* 0x000fea0003800000 */
[----:B------:R-:W1:Y:S01]  /*17c0*/  LDC.64 R10, c[0x0][0x390] ;  /* 0x0000e400ff0a7b82 */ /* 0x000e620000000a00 */
[----:B------:R-:W-:-:S07]  /*17d0*/  IMAD.MOV R22, RZ, RZ, -R22 ;  /* 0x000000ffff167224 */ /* 0x000fce00078e0a16 */
[----:B0-----:R-:W0:Y:S02]  /*17e0*/  LDC.64 R8, c[0x0][0x380] ;  /* 0x0000e000ff087b82 */ /* 0x001e240000000a00 */
.L_x_19:
[----:B0-----:R-:W-:-:S05]  /*17f0*/  IMAD.WIDE R6, R25, 0x4, R8 ;  /* 0x0000000419067825 */ /* 0x001fca00078e0208 */
[----:B--2---:R-:W1:Y:S02]  /*1800*/  LDG.E R3, desc[UR6][R6.64] ;  /* 0x0000000606037981 */ /* 0x004e64000c1e1900 */
[----:B-1----:R-:W-:-:S06]  /*1810*/  IMAD.WIDE R2, R3, 0x4, R10 ;  /* 0x0000000403027825 */ /* 0x002fcc00078e020a */
[----:B------:R-:W2:Y:S01]  /*1820*/  LDG.E R2, desc[UR6][R2.64] ;  /* 0x0000000602027981 */ /* 0x000ea2000c1e1900 */
[----:B------:R-:W-:Y:S01]  /*1830*/  MOV R12, 0x1 ;  /* 0x00000001000c7802 */ /* 0x000fe20000000f00 */
[----:B------:R-:W-:Y:S02]  /*1840*/  VIADD R22, R22, 0x1 ;  /* 0x0000000116167836 */ /* 0x000fe40000000000 */
[----:B------:R-:W-:-:S03]  /*1850*/  VIADD R25, R25, 0x1 ;  /* 0x0000000119197836 */ /* 0x000fc60000000000 */
[----:B------:R-:W-:Y:S02]  /*1860*/  ISETP.NE.AND P1, PT, R22, RZ, PT ;  /* 0x000000ff1600720c */ /* 0x000fe40003f25270 */
[----:B--2---:R-:W-:-:S13]  /*1870*/  ISETP.GT.AND P0, PT, R2, 0xc7, PT ;  /* 0x000000c70200780c */ /* 0x004fda0003f04270 */
[----:B------:R-:W-:Y:S01]  /*1880*/  @!P0 PRMT R3, R12, 0x7610, R3 ;  /* 0x000076100c038816 */ /* 0x000fe20000000003 */
[----:B------:R-:W-:Y:S01]  /*1890*/  @!P0 IMAD.IADD R12, R1, 0x1, R2 ;  /* 0x00000001010c8824 */ /* 0x000fe200078e0202 */
[----:B------:R-:W-:-:S04]  /*18a0*/  @!P0 VIMNMX R0, PT, PT, R0, R2, PT ;  /* 0x0000000200008248 */ /* 0x000fc80003fe0100 */
[----:B------:R2:W-:Y:S01]  /*18b0*/  @!P0 STL.U8 [R12], R3 ;  /* 0x000000030c008387 */ /* 0x0005e20000100000 */
[----:B------:R-:W-:Y:S05]  /*18c0*/  @P1 BRA `(.L_x_19) ;  /* 0xfffffffc00c81947 */ /* 0x000fea000383ffff */
.L_x_9:
[----:B------:R-:W-:Y:S05]  /*18d0*/  BSYNC.RECONVERGENT B2 ;  /* 0x0000000000027941 */ /* 0x000fea0003800200 */
.L_x_8:
[----:B------:R-:W-:Y:S05]  /*18e0*/  WARPSYNC.ALL ;  /* 0x0000000000007948 */ /* 0x000fea0003800000 */
[----:B------:R-:W1:Y:S01]  /*18f0*/  LDCU UR4, c[0x0][0x3a8] ;  /* 0x00007500ff0477ac */ /* 0x000e620008000800 */
[----:B------:R-:W-:Y:S01]  /*1900*/  BSSY.RECONVERGENT B0, `(.L_x_20) ;  /* 0x000000d000007945 */ /* 0x000fe20003800200 */
[----:B------:R-:W3:Y:S01]  /*1910*/  LDCU UR5, c[0x0][0x3a8] ;  /* 0x00007500ff0577ac */ /* 0x000ee20008000800 */
[----:B-1----:R-:W-:-:S13]  /*1920*/  ISETP.GE.AND P0, PT, R0, UR4, PT ;  /* 0x0000000400007c0c */ /* 0x002fda000bf06270 */
[----:B---3--:R-:W-:Y:S05]  /*1930*/  @P0 BRA `(.L_x_21) ;  /* 0x0000000000240947 */ /* 0x008fea0003800000 */
[----:B--2---:R-:W1:Y:S02]  /*1940*/  LDC R3, c[0x0][0x3a8] ;  /* 0x0000ea00ff037b82 */ /* 0x004e640000000800 */
.L_x_22:
[----:B------:R-:W-:-:S06]  /*1950*/  IADD3 R2, PT, PT, R1, R0, RZ ;  /* 0x0000000001027210 */ /* 0x000fcc0007ffe0ff */
[----:B------:R-:W2:Y:S02]  /*1960*/  LDL.U8 R2, [R2] ;  /* 0x0000000002027983 */ /* 0x000ea40000100000 */
[----:B--2---:R-:W-:-:S13]  /*1970*/  ISETP.NE.AND P0, PT, R2, RZ, PT ;  /* 0x000000ff0200720c */ /* 0x004fda0003f05270 */
[----:B------:R-:W-:Y:S05]  /*1980*/  @!P0 BRA `(.L_x_21) ;  /* 0x0000000000108947 */ /* 0x000fea0003800000 */
[----:B------:R-:W-:-:S05]  /*1990*/  VIADD R0, R0, 0x1 ;  /* 0x0000000100007836 */ /* 0x000fca0000000000 */
[----:B------:R-:W-:-:S13]  /*19a0*/  ISETP.NE.AND P0, PT, R0, UR5, PT ;  /* 0x0000000500007c0c */ /* 0x000fda000bf05270 */
[----:B------:R-:W-:Y:S05]  /*19b0*/  @P0 BRA `(.L_x_22) ;  /* 0xfffffffc00e40947 */ /* 0x000fea000383ffff */
[----:B-1----:R-:W-:-:S07]  /*19c0*/  IMAD.MOV.U32 R0, RZ, RZ, R3 ;  /* 0x000000ffff007224 */ /* 0x002fce00078e0003 */
.L_x_21:
[----:B------:R-:W-:Y:S05]  /*19d0*/  BSYNC.RECONVERGENT B0 ;  /* 0x0000000000007941 */ /* 0x000fea0003800200 */
.L_x_20:
[----:B------:R-:W-:Y:S01]  /*19e0*/  STG.E desc[UR6][R4.64], R0 ;  /* 0x0000000004007986 */ /* 0x000fe2000c101906 */
[----:B------:R-:W-:Y:S05]  /*19f0*/  EXIT ;  /* 0x000000000000794d */ /* 0x000fea0003800000 */
.L_x_23:
        /* <DEDUP_REMOVED lines=16> */
.L_x_40:


//--------------------- .text._Z12check_kernelPiS_S_PbPfiPci --------------------------
	.section	.text._Z12check_kernelPiS_S_PbPfiPci,"ax",@progbits
	.align	128
        .global         _Z12check_kernelPiS_S_PbPfiPci
        .type           _Z12check_kernelPiS_S_PbPfiPci,@function
        .size           _Z12check_kernelPiS_S_PbPfiPci,(.L_x_41 - _Z12check_kernelPiS_S_PbPfiPci)
        .other          _Z12check_kernelPiS_S_PbPfiPci,@"STO_CUDA_ENTRY STV_DEFAULT"
_Z12check_kernelPiS_S_PbPfiPci:
.text._Z12check_kernelPiS_S_PbPfiPci:
        /* <DEDUP_REMOVED lines=8> */
[----:B------:R-:W0:Y:S01]  /*0080*/  LDCU.64 UR6, c[0x0][0x398] ;  /* 0x00007300ff0677ac */ /* 0x000e220008000a00 */
[----:B------:R-:W1:Y:S01]  /*0090*/  LDCU.64 UR4, c[0x0][0x358] ;  /* 0x00006b00ff0477ac */ /* 0x000e620008000a00 */
[----:B0-----:R-:W-:-:S04]  /*00a0*/  IADD3 R2, P0, PT, R7, UR6, RZ ;  /* 0x0000000607027c10 */ /* 0x001fc8000ff1e0ff */
[----:B------:R-:W-:-:S05]  /*00b0*/  LEA.HI.X.SX32 R3, R7, UR7, 0x1, P0 ;  /* 0x0000000707037c11 */ /* 0x000fca00080f0eff */
[----:B-1----:R-:W2:Y:S02]  /*00c0*/  LDG.E.U8 R0, desc[UR4][R2.64] ;  /* 0x0000000402007981 */ /* 0x002ea4000c1e1100 */
[----:B--2---:R-:W-:-:S13]  /*00d0*/  ISETP.NE.AND P0, PT, R0, RZ, PT ;  /* 0x000000ff0000720c */ /* 0x004fda0003f05270 */
[----:B------:R-:W-:Y:S05]  /*00e0*/  @!P0 EXIT ;  /* 0x000000000000894d */ /* 0x000fea0003800000 */
[----:B------:R-:W0:Y:S02]  /*00f0*/  LDC.64 R4, c[0x0][0x388] ;  /* 0x0000e200ff047b82 */ /* 0x000e240000000a00 */
[----:B0-----:R-:W-:-:S05]  /*0100*/  IMAD.WIDE R4, R7, 0x4, R4 ;  /* 0x0000000407047825 */ /* 0x001fca00078e0204 */
[----:B------:R-:W2:Y:S04]  /*0110*/  LDG.E R0, desc[UR4][R4.64+0x4] ;  /* 0x0000040404007981 */ /* 0x000ea8000c1e1900 */
[----:B------:R0:W2:Y:S01]  /*0120*/  LDG.E R9, desc[UR4][R4.64] ;  /* 0x0000000404097981 */ /* 0x0000a2000c1e1900 */
[----:B------:R-:W-:Y:S01]  /*0130*/  BSSY.RECONVERGENT B0, `(.L_x_24) ;  /* 0x0000058000007945 */ /* 0x000fe20003800200 */
[----:B0-----:R-:W-:Y:S02]  /*0140*/  PRMT R5, RZ, 0x7610, R5 ;  /* 0x00007610ff057816 */ /* 0x001fe40000000005 */
[----:B--2---:R-:W-:-:S13]  /*0150*/  ISETP.GE.AND P0, PT, R9, R0, PT ;  /* 0x000000000900720c */ /* 0x004fda0003f06270 */
[----:B------:R-:W-:Y:S05]  /*0160*/  @P0 BRA `(.L_x_25) ;  /* 0x0000000400500947 */ /* 0x000fea0003800000 */
[----:B------:R-:W0:Y:S01]  /*0170*/  LDC.64 R4, c[0x0][0x390] ;  /* 0x0000e400ff047b82 */ /* 0x000e220000000a00 */
[----:B------:R-:W-:Y:S01]  /*0180*/  IMAD.IADD R14, R0, 0x1, -R9 ;  /* 0x00000001000e7824 */ /* 0x000fe200078e0a09 */
[----:B------:R-:W-:Y:S01]  /*0190*/  BSSY.RECONVERGENT B1, `(.L_x_26) ;  /* 0x000003b000017945 */ /* 0x000fe20003800200 */
[----:B------:R-:W-:-:S03]  /*01a0*/  IMAD.IADD R0, R9, 0x1, -R0 ;  /* 0x0000000109007824 */ /* 0x000fc600078e0a00 */
[----:B------:R-:W-:Y:S02]  /*01b0*/  LOP3.LUT R8, R14, 0x3, RZ, 0xc0, !PT ;  /* 0x000000030e087812 */ /* 0x000fe400078ec0ff */
[----:B------:R-:W-:Y:S01]  /*01c0*/  ISETP.GT.U32.AND P1, PT, R0, -0x4, PT ;  /* 0xfffffffc0000780c */ /* 0x000fe20003f24070 */
[----:B------:R-:W-:Y:S01]  /*01d0*/  IMAD.MOV.U32 R0, RZ, RZ, RZ ;  /* 0x000000ffff007224 */ /* 0x000fe200078e00ff */
[----:B------:R-:W-:Y:S01]  /*01e0*/  ISETP.NE.AND P0, PT, R8, RZ, PT ;  /* 0x000000ff0800720c */ /* 0x000fe20003f05270 */
[----:B0-----:R-:W-:-:S10]  /*01f0*/  IMAD.WIDE R4, R7, 0x4, R4 ;  /* 0x0000000407047825 */ /* 0x001fd400078e0204 */
[----:B------:R-:W-:Y:S05]  /*0200*/  @P1 BRA `(.L_x_27) ;  /* 0x0000000000cc1947 */ /* 0x000fea0003800000 */
[----:B------:R-:W0:Y:S01]  /*0210*/  LDC.64 R6, c[0x0][0x380] ;  /* 0x0000e000ff067b82 */ /* 0x000e220000000a00 */
[----:B------:R-:W-:Y:S01]  /*0220*/  LOP3.LUT R14, R14, 0xfffffffc, RZ, 0xc0, !PT ;  /* 0xfffffffc0e0e7812 */ /* 0x000fe200078ec0ff */
[----:B------:R-:W-:-:S03]  /*0230*/  IMAD.MOV.U32 R0, RZ, RZ, RZ ;  /* 0x000000ffff007224 */ /* 0x000fc600078e00ff */
[----:B------:R-:W-:Y:S02]  /*0240*/  IADD3 R14, PT, PT, -R14, RZ, RZ ;  /* 0x000000ff0e0e7210 */ /* 0x000fe40007ffe1ff */
[----:B0-----:R-:W-:-:S05]  /*0250*/  IADD3 R6, P1, PT, R6, 0x8, RZ ;  /* 0x0000000806067810 */ /* 0x001fca0007f3e0ff */
[----:B------:R-:W-:-:S08]  /*0260*/  IMAD.X R7, RZ, RZ, R7, P1 ;  /* 0x000000ffff077224 */ /* 0x000fd000008e0607 */
.L_x_28:
[----:B------:R-:W-:Y:S01]  /*0270*/  IMAD.WIDE R12, R9, 0x4, R6 ;  /* 0x00000004090c7825 */ /* 0x000fe200078e0206 */
[----:B0-----:R-:W0:Y:S01]  /*0280*/  LDC.64 R10, c[0x0][0x390] ;  /* 0x0000e400ff0a7b82 */ /* 0x001e220000000a00 */
[----:B------:R-:W2:Y:S04]  /*0290*/  LDG.E R15, desc[UR4][R4.64] ;  /* 0x00000004040f7981 */ /* 0x000ea8000c1e1900 */
[----:B------:R-:W0:Y:S02]  /*02a0*/  LDG.E R17, desc[UR4][R12.64+-0x8] ;  /* 0xfffff8040c117981 */ /* 0x000e24000c1e1900 */
[----:B0-----:R-:W-:-:S06]  /*02b0*/  IMAD.WIDE R16, R17, 0x4, R10 ;  /* 0x0000000411107825 */ /* 0x001fcc00078e020a */
[----:B------:R-:W2:Y:S01]  /*02c0*/  LDG.E R16, desc[UR4][R16.64] ;  /* 0x0000000410107981 */ /* 0x000ea2000c1e1900 */
[----:B------:R-:W-:Y:S01]  /*02d0*/  IMAD.MOV.U32 R23, RZ, RZ, 0x1 ;  /* 0x00000001ff177424 */ /* 0x000fe200078e00ff */
[----:B--2---:R-:W-:-:S13]  /*02e0*/  ISETP.NE.AND P3, PT, R16, R15, PT ;  /* 0x0000000f1000720c */ /* 0x004fda0003f65270 */
[----:B------:R-:W0:Y:S02]  /*02f0*/  @!P3 LDC.64 R18, c[0x0][0x3b0] ;  /* 0x0000ec00ff12bb82 */ /* 0x000e240000000a00 */
[----:B0-----:R0:W-:Y:S04]  /*0300*/  @!P3 STG.E.U8 desc[UR4][R18.64], R23 ;  /* 0x000000171200b986 */ /* 0x0011e8000c101104 */
[----:B------:R-:W2:Y:S04]  /*0310*/  LDG.E R21, desc[UR4][R12.64+-0x4] ;  /* 0xfffffc040c157981 */ /* 0x000ea8000c1e1900 */
[----:B------:R-:W3:Y:S01]  /*0320*/  @!P3 LDG.E R15, desc[UR4][R4.64] ;  /* 0x00000004040fb981 */ /* 0x000ee2000c1e1900 */
[----:B--2---:R-:W-:-:S06]  /*0330*/  IMAD.WIDE R20, R21, 0x4, R10 ;  /* 0x0000000415147825 */ /* 0x004fcc00078e020a */
[----:B------:R-:W3:Y:S01]  /*0340*/  LDG.E R20, desc[UR4][R20.64] ;  /* 0x0000000414147981 */ /* 0x000ee2000c1e1900 */
[----:B------:R-:W-:Y:S01]  /*0350*/  IMAD.MOV.U32 R16, RZ, RZ, 0x1 ;  /* 0x00000001ff107424 */ /* 0x000fe200078e00ff */
[----:B---3--:R-:W-:-:S13]  /*0360*/  ISETP.NE.AND P4, PT, R20, R15, PT ;  /* 0x0000000f1400720c */ /* 0x008fda0003f85270 */
[----:B0-----:R-:W0:Y:S01]  /*0370*/  @!P4 LDC.64 R22, c[0x0][0x3b0] ;  /* 0x0000ec00ff16cb82 */ /* 0x001e220000000a00 */
[----:B------:R-:W-:-:S05]  /*0380*/  @!P4 PRMT R19, R16, 0x7610, R19 ;  /* 0x000076101013c816 */ /* 0x000fca0000000013 */
[----:B0-----:R0:W-:Y:S04]  /*0390*/  @!P4 STG.E.U8 desc[UR4][R22.64], R19 ;  /* 0x000000131600c986 */ /* 0x0011e8000c101104 */
[----:B------:R-:W2:Y:S04]  /*03a0*/  LDG.E R17, desc[UR4][R12.64] ;  /* 0x000000040c117981 */ /* 0x000ea8000c1e1900 */
[----:B------:R-:W3:Y:S01]  /*03b0*/  @!P4 LDG.E R15, desc[UR4][R4.64] ;  /* 0x00000004040fc981 */ /* 0x000ee2000c1e1900 */
[----:B--2---:R-:W-:-:S06]  /*03c0*/  IMAD.WIDE R16, R17, 0x4, R10 ;  /* 0x0000000411107825 */ /* 0x004fcc00078e020a */
[----:B------:R-:W3:Y:S01]  /*03d0*/  LDG.E R16, desc[UR4][R16.64] ;  /* 0x0000000410107981 */ /* 0x000ee2000c1e1900 */
[----:B------:R-:W-:Y:S01]  /*03e0*/  HFMA2 R20, -RZ, RZ, 0, 5.9604644775390625e-08 ;  /* 0x00000001ff147431 */ /* 0x000fe200000001ff */
        /* <DEDUP_REMOVED lines=8> */
[----:B------:R-:W-:Y:S02]  /*0470*/  VIADD R14, R14, 0x4 ;  /* 0x000000040e0e7836 */ /* 0x000fe40000000000 */
[----:B------:R-:W-:-:S03]  /*0480*/  @!P3 IMAD.MOV.U32 R0, RZ, RZ, 0x1 ;  /* 0x00000001ff00b424 */ /* 0x000fc600078e00ff */
[----:B------:R-:W-:Y:S02]  /*0490*/  ISETP.NE.AND P3, PT, R14, RZ, PT ;  /* 0x000000ff0e00720c */ /* 0x000fe40003f65270 */
[----:B------:R-:W-:Y:S01]  /*04a0*/  @!P4 MOV R0, 0x1 ;  /* 0x000000010000c802 */ /* 0x000fe20000000f00 */
[----:B------:R-:W-:Y:S02]  /*04b0*/  @!P2 IMAD.MOV.U32 R0, RZ, RZ, 0x1 ;  /* 0x00000001ff00a424 */ /* 0x000fe400078e00ff */
[----:B------:R-:W-:Y:S01]  /*04c0*/  VIADD R9, R9, 0x4 ;  /* 0x0000000409097836 */ /* 0x000fe20000000000 */
[----:B---3--:R-:W-:-:S13]  /*04d0*/  ISETP.NE.AND P1, PT, R10, R15, PT ;  /* 0x0000000f0a00720c */ /* 0x008fda0003f25270 */
[----:B0-----:R-:W0:Y:S01]  /*04e0*/  @!P1 LDC.64 R16, c[0x0][0x3b0] ;  /* 0x0000ec00ff109b82 */ /* 0x001e220000000a00 */
[----:B------:R-:W-:-:S05]  /*04f0*/  IMAD.MOV.U32 R15, RZ, RZ, 0x1 ;  /* 0x00000001ff0f7424 */ /* 0x000fca00078e00ff */
[----:B------:R-:W-:-:S05]  /*0500*/  @!P1 PRMT R11, R15, 0x7610, R11 ;  /* 0x000076100f0b9816 */ /* 0x000fca000000000b */
[----:B0-----:R0:W-:Y:S01]  /*0510*/  @!P1 STG.E.U8 desc[UR4][R16.64], R11 ;  /* 0x0000000b10009986 */ /* 0x0011e2000c101104 */
[----:B------:R-:W-:Y:S01]  /*0520*/  @!P1 IMAD.MOV.U32 R0, RZ, RZ, 0x1 ;  /* 0x00000001ff009424 */ /* 0x000fe200078e00ff */
[----:B------:R-:W-:Y:S06]  /*0530*/  @P3 BRA `(.L_x_28) ;  /* 0xfffffffc004c3947 */ /* 0x000fec000383ffff */
.L_x_27:
[----:B------:R-:W-:Y:S05]  /*0540*/  BSYNC.RECONVERGENT B1 ;  /* 0x0000000000017941 */ /* 0x000fea0003800200 */
.L_x_26:
[----:B------:R-:W-:Y:S04]  /*0550*/  BSSY.RECONVERGENT B1, `(.L_x_29) ;  /* 0x0000014000017945 */ /* 0x000fe80003800200 */
[----:B------:R-:W-:Y:S05]  /*0560*/  @!P0 BRA `(.L_x_30) ;  /* 0x0000000000488947 */ /* 0x000fea0003800000 */
[----:B------:R-:W1:Y:S01]  /*0570*/  LDC.64 R6, c[0x0][0x390] ;  /* 0x0000e400ff067b82 */ /* 0x000e620000000a00 */
[----:B------:R-:W-:-:S07]  /*0580*/  IADD3 R8, PT, PT, -R8, RZ, RZ ;  /* 0x000000ff08087210 */ /* 0x000fce0007ffe1ff */
[----:B0-----:R-:W0:Y:S02]  /*0590*/  LDC.64 R10, c[0x0][0x380] ;  /* 0x0000e000ff0a7b82 */ /* 0x001e240000000a00 */
.L_x_31:
[----:B0-2---:R-:W-:Y:S01]  /*05a0*/  IMAD.WIDE R12, R9, 0x4, R10 ;  /* 0x00000004090c7825 */ /* 0x005fe200078e020a */
[----:B------:R-:W2:Y:S05]  /*05b0*/  LDG.E R17, desc[UR4][R4.64] ;  /* 0x0000000404117981 */ /* 0x000eaa000c1e1900 */
[----:B------:R-:W1:Y:S02]  /*05c0*/  LDG.E R13, desc[UR4][R12.64] ;  /* 0x000000040c0d7981 */ /* 0x000e64000c1e1900 */
[----:B-1----:R-:W-:-:S06]  /*05d0*/  IMAD.WIDE R14, R13, 0x4, R6 ;  /* 0x000000040d0e7825 */ /* 0x002fcc00078e0206 */
[----:B------:R-:W2:Y:S01]  /*05e0*/  LDG.E R14, desc[UR4][R14.64] ;  /* 0x000000040e0e7981 */ /* 0x000ea2000c1e1900 */
[----:B------:R-:W-:Y:S02]  /*05f0*/  IMAD.MOV.U32 R18, RZ, RZ, 0x1 ;  /* 0x00000001ff127424 */ /* 0x000fe400078e00ff */
[----:B------:R-:W-:-:S05]  /*0600*/  VIADD R8, R8, 0x1 ;  /* 0x0000000108087836 */ /* 0x000fca0000000000 */
[----:B------:R-:W-:Y:S02]  /*0610*/  ISETP.NE.AND P1, PT, R8, RZ, PT ;  /* 0x000000ff0800720c */ /* 0x000fe40003f25270 */
[----:B------:R-:W-:Y:S02]  /*0620*/  IADD3 R9, PT, PT, R9, 0x1, RZ ;  /* 0x0000000109097810 */ /* 0x000fe40007ffe0ff */
[----:B--2---:R-:W-:-:S13]  /*0630*/  ISETP.NE.AND P0, PT, R14, R17, PT ;  /* 0x000000110e00720c */ /* 0x004fda0003f05270 */
[----:B------:R-:W0:Y:S01]  /*0640*/  @!P0 LDC.64 R16, c[0x0][0x3b0] ;  /* 0x0000ec00ff108b82 */ /* 0x000e220000000a00 */
[----:B------:R-:W-:Y:S01]  /*0650*/  @!P0 PRMT R13, R18, 0x7610, R13 ;  /* 0x00007610120d8816 */ /* 0x000fe2000000000d */
[----:B------:R-:W-:-:S04]  /*0660*/  @!P0 IMAD.MOV.U32 R0, RZ, RZ, 0x1 ;  /* 0x00000001ff008424 */ /* 0x000fc800078e00ff */
[----:B0-----:R2:W-:Y:S01]  /*0670*/  @!P0 STG.E.U8 desc[UR4][R16.64], R13 ;  /* 0x0000000d10008986 */ /* 0x0015e2000c101104 */
[----:B------:R-:W-:Y:S05]  /*0680*/  @P1 BRA `(.L_x_31) ;  /* 0xfffffffc00c41947 */ /* 0x000fea000383ffff */
.L_x_30:
[----:B------:R-:W-:Y:S05]  /*0690*/  BSYNC.RECONVERGENT B1 ;  /* 0x0000000000017941 */ /* 0x000fea0003800200 */
.L_x_29:
[----:B------:R-:W-:-:S07]  /*06a0*/  PRMT R5, R0, 0x7610, R5 ;  /* 0x0000761000057816 */ /* 0x000fce0000000005 */
.L_x_25:
[----:B------:R-:W-:Y:S05]  /*06b0*/  BSYNC.RECONVERGENT B0 ;  /* 0x0000000000007941 */ /* 0x000fea0003800200 */
.L_x_24:
[----:B------:R-:W-:Y:S01]  /*06c0*/  STG.E.U8 desc[UR4][R2.64], R5 ;  /* 0x0000000502007986 */ /* 0x000fe2000c101104 */
[----:B------:R-:W-:Y:S05]  /*06d0*/  EXIT ;  /* 0x000000000000794d */ /* 0x000fea0003800000 */
.L_x_32:
        /* <DEDUP_REMOVED lines=10> */
.L_x_41:


//--------------------- .text._Z12color_kernelPiS_S_PbPfii --------------------------
	.section	.text._Z12color_kernelPiS_S_PbPfii,"ax",@progbits
	.align	128
        .global         _Z12color_kernelPiS_S_PbPfii
        .type           _Z12color_kernelPiS_S_PbPfii,@function
        .size           _Z12color_kernelPiS_S_PbPfii,(.L_x_42 - _Z12color_kernelPiS_S_PbPfii)
        .other          _Z12color_kernelPiS_S_PbPfii,@"STO_CUDA_ENTRY STV_DEFAULT"
_Z12color_kernelPiS_S_PbPfii:
.text._Z12color_kernelPiS_S_PbPfii:
        /* <DEDUP_REMOVED lines=18> */
[----:B------:R-:W2:Y:S02]  /*0120*/  LDG.E R0, desc[UR6][R2.64] ;  /* 0x0000000602007981 */ /* 0x000ea4000c1e1900 */
[----:B--2---:R-:W-:-:S13]  /*0130*/  ISETP.GE.AND P0, PT, R0, R13, PT ;  /* 0x0000000d0000720c */ /* 0x004fda0003f06270 */
[----:B------:R-:W-:Y:S05]  /*0140*/  @P0 EXIT ;  /* 0x000000000000094d */ /* 0x000fea0003800000 */
[----:B------:R-:W0:Y:S01]  /*0150*/  LDC.64 R2, c[0x0][0x390] ;  /* 0x0000e400ff027b82 */ /* 0x000e220000000a00 */
[----:B------:R-:W-:Y:S01]  /*0160*/  IMAD.IADD R4, R13, 0x1, -R0 ;  /* 0x000000010d047824 */ /* 0x000fe200078e0a00 */
[----:B------:R-:W-:Y:S01]  /*0170*/  BSSY.RECONVERGENT B0, `(.L_x_33) ;  /* 0x0000015000007945 */ /* 0x000fe20003800200 */
[----:B------:R-:W-:-:S03]  /*0180*/  IMAD.IADD R6, R0, 0x1, -R13 ;  /* 0x0000000100067824 */ /* 0x000fc600078e0a0d */
[----:B------:R-:W-:Y:S02]  /*0190*/  LOP3.LUT P1, R4, R4, 0x3, RZ, 0xc0, !PT ;  /* 0x0000000304047812 */ /* 0x000fe4000782c0ff */
[----:B------:R-:W-:Y:S01]  /*01a0*/  ISETP.GT.U32.AND P0, PT, R6, -0x4, PT ;  /* 0xfffffffc0600780c */ /* 0x000fe20003f04070 */
[----:B0-----:R-:W-:-:S10]  /*01b0*/  IMAD.WIDE R2, R5, 0x4, R2 ;  /* 0x0000000405027825 */ /* 0x001fd400078e0202 */
[----:B------:R-:W-:Y:S05]  /*01c0*/  @!P1 BRA `(.L_x_34) ;  /* 0x00000000003c9947 */ /* 0x000fea0003800000 */
[----:B------:R-:W0:Y:S01]  /*01d0*/  LDC.64 R10, c[0x0][0x390] ;  /* 0x0000e400ff0a7b82 */ /* 0x000e220000000a00 */
[----:B------:R-:W-:-:S07]  /*01e0*/  IADD3 R12, PT, PT, -R4, RZ, RZ ;  /* 0x000000ff040c7210 */ /* 0x000fce0007ffe1ff */
[----:B------:R-:W1:Y:S02]  /*01f0*/  LDC.64 R6, c[0x0][0x380] ;  /* 0x0000e000ff067b82 */ /* 0x000e640000000a00 */
.L_x_35:
[----:B-1----:R-:W-:Y:S01]  /*0200*/  IMAD.WIDE R4, R0, 0x4, R6 ;  /* 0x0000000400047825 */ /* 0x002fe200078e0206 */
[----:B------:R-:W2:Y:S05]  /*0210*/  LDG.E R15, desc[UR6][R2.64] ;  /* 0x00000006020f7981 */ /* 0x000eaa000c1e1900 */
[----:B------:R-:W0:Y:S02]  /*0220*/  LDG.E R5, desc[UR6][R4.64] ;  /* 0x0000000604057981 */ /* 0x000e24000c1e1900 */
[----:B0-----:R-:W-:-:S05]  /*0230*/  IMAD.WIDE R8, R5, 0x4, R10 ;  /* 0x0000000405087825 */ /* 0x001fca00078e020a */
[----:B------:R-:W2:Y:S01]  /*0240*/  LDG.E R14, desc[UR6][R8.64] ;  /* 0x00000006080e7981 */ /* 0x000ea2000c1e1900 */
[----:B------:R-:W-:Y:S02]  /*0250*/  VIADD R12, R12, 0x1 ;  /* 0x000000010c0c7836 */ /* 0x000fe40000000000 */
[----:B------:R-:W-:Y:S01]  /*0260*/  VIADD R0, R0, 0x1 ;  /* 0x0000000100007836 */ /* 0x000fe20000000000 */
[----:B--2---:R-:W-:-:S13]  /*0270*/  ISETP.NE.AND P1, PT, R14, R15, PT ;  /* 0x0000000f0e00720c */ /* 0x004fda0003f25270 */
[----:B------:R-:W0:Y:S02]  /*0280*/  @!P1 LDC R15, c[0x0][0x3a8] ;  /* 0x0000ea00ff0f9b82 */ /* 0x000e240000000800 */
[----:B0-----:R2:W-:Y:S01]  /*0290*/  @!P1 STG.E desc[UR6][R8.64], R15 ;  /* 0x0000000f08009986 */ /* 0x0015e2000c101906 */
[----:B------:R-:W-:-:S13]  /*02a0*/  ISETP.NE.AND P1, PT, R12, RZ, PT ;  /* 0x000000ff0c00720c */ /* 0x000fda0003f25270 */
[----:B--2---:R-:W-:Y:S05]  /*02b0*/  @P1 BRA `(.L_x_35) ;  /* 0xfffffffc00d01947 */ /* 0x004fea000383ffff */
.L_x_34:
[----:B------:R-:W-:Y:S05]  /*02c0*/  BSYNC.RECONVERGENT B0 ;  /* 0x0000000000007941 */ /* 0x000fea0003800200 */
.L_x_33:
[----:B------:R-:W-:Y:S05]  /*02d0*/  @P0 EXIT ;  /* 0x000000000000094d */ /* 0x000fea0003800000 */
[----:B------:R-:W0:Y:S01]  /*02e0*/  LDCU.64 UR4, c[0x0][0x380] ;  /* 0x00007000ff0477ac */ /* 0x000e220008000a00 */
[----:B------:R-:W-:Y:S01]  /*02f0*/  IADD3 R8, PT, PT, -R13, R0, RZ ;  /* 0x000000000d087210 */ /* 0x000fe20007ffe1ff */
[----:B0-----:R-:W-:-:S04]  /*0300*/  UIADD3 UR4, UP0, UPT, UR4, 0x8, URZ ;  /* 0x0000000804047890 */ /* 0x001fc8000ff1e0ff */
[----:B------:R-:W-:-:S12]  /*0310*/  UIADD3.X UR5, UPT, UPT, URZ, UR5, URZ, UP0, !UPT ;  /* 0x00000005ff057290 */ /* 0x000fd800087fe4ff */
.L_x_36:
[----:B------:R-:W-:Y:S01]  /*0320*/  MOV R7, UR5 ;  /* 0x0000000500077c02 */ /* 0x000fe20008000f00 */
[----:B------:R-:W-:Y:S01]  /*0330*/  IMAD.U32 R6, RZ, RZ, UR4 ;  /* 0x00000004ff067e24 */ /* 0x000fe2000f8e00ff */
[----:B------:R-:W0:Y:S01]  /*0340*/  LDC.64 R4, c[0x0][0x390] ;  /* 0x0000e400ff047b82 */ /* 0x000e220000000a00 */
[----:B------:R-:W2:Y:S02]  /*0350*/  LDG.E R16, desc[UR6][R2.64] ;  /* 0x0000000602107981 */ /* 0x000ea4000c1e1900 */
[----:B------:R-:W-:-:S05]  /*0360*/  IMAD.WIDE R6, R0, 0x4, R6 ;  /* 0x0000000400067825 */ /* 0x000fca00078e0206 */
[----:B------:R-:W0:Y:S02]  /*0370*/  LDG.E R11, desc[UR6][R6.64+-0x8] ;  /* 0xfffff806060b7981 */ /* 0x000e24000c1e1900 */
[----:B0-----:R-:W-:-:S05]  /*0380*/  IMAD.WIDE R10, R11, 0x4, R4 ;  /* 0x000000040b0a7825 */ /* 0x001fca00078e0204 */
[----:B------:R-:W2:Y:S02]  /*0390*/  LDG.E R9, desc[UR6][R10.64] ;  /* 0x000000060a097981 */ /* 0x000ea4000c1e1900 */
[----:B--2---:R-:W-:-:S13]  /*03a0*/  ISETP.NE.AND P0, PT, R9, R16, PT ;  /* 0x000000100900720c */ /* 0x004fda0003f05270 */
[----:B------:R-:W0:Y:S02]  /*03b0*/  @!P0 LDC R17, c[0x0][0x3a8] ;  /* 0x0000ea00ff118b82 */ /* 0x000e240000000800 */
[----:B0-----:R0:W-:Y:S04]  /*03c0*/  @!P0 STG.E desc[UR6][R10.64], R17 ;  /* 0x000000110a008986 */ /* 0x0011e8000c101906 */
[----:B------:R-:W2:Y:S04]  /*03d0*/  LDG.E R13, desc[UR6][R6.64+-0x4] ;  /* 0xfffffc06060d7981 */ /* 0x000ea8000c1e1900 */
[----:B------:R-:W3:Y:S01]  /*03e0*/  @!P0 LDG.E R16, desc[UR6][R2.64] ;  /* 0x0000000602108981 */ /* 0x000ee2000c1e1900 */
[----:B--2---:R-:W-:-:S05]  /*03f0*/  IMAD.WIDE R12, R13, 0x4, R4 ;  /* 0x000000040d0c7825 */ /* 0x004fca00078e0204 */
[----:B------:R-:W3:Y:S02]  /*0400*/  LDG.E R9, desc[UR6][R12.64] ;  /* 0x000000060c097981 */ /* 0x000ee4000c1e1900 */
[----:B---3--:R-:W-:-:S13]  /*0410*/  ISETP.NE.AND P0, PT, R9, R16, PT ;  /* 0x000000100900720c */ /* 0x008fda0003f05270 */
[----:B------:R-:W1:Y:S02]  /*0420*/  @!P0 LDC R19, c[0x0][0x3a8] ;  /* 0x0000ea00ff138b82 */ /* 0x000e640000000800 */
[----:B-1----:R1:W-:Y:S04]  /*0430*/  @!P0 STG.E desc[UR6][R12.64], R19 ;  /* 0x000000130c008986 */ /* 0x0023e8000c101906 */
[----:B------:R-:W2:Y:S04]  /*0440*/  LDG.E R15, desc[UR6][R6.64] ;  /* 0x00000006060f7981 */ /* 0x000ea8000c1e1900 */
[----:B------:R-:W3:Y:S01]  /*0450*/  @!P0 LDG.E R16, desc[UR6][R2.64] ;  /* 0x0000000602108981 */ /* 0x000ee2000c1e1900 */
[----:B--2---:R-:W-:-:S05]  /*0460*/  IMAD.WIDE R14, R15, 0x4, R4 ;  /* 0x000000040f0e7825 */ /* 0x004fca00078e0204 */
[----:B------:R-:W3:Y:S02]  /*0470*/  LDG.E R9, desc[UR6][R14.64] ;  /* 0x000000060e097981 */ /* 0x000ee4000c1e1900 */
[----:B---3--:R-:W-:-:S13]  /*0480*/  ISETP.NE.AND P0, PT, R9, R16, PT ;  /* 0x000000100900720c */ /* 0x008fda0003f05270 */
[----:B0-----:R-:W0:Y:S02]  /*0490*/  @!P0 LDC R11, c[0x0][0x3a8] ;  /* 0x0000ea00ff0b8b82 */ /* 0x001e240000000800 */
[----:B0-----:R1:W-:Y:S04]  /*04a0*/  @!P0 STG.E desc[UR6][R14.64], R11 ;  /* 0x0000000b0e008986 */ /* 0x0013e8000c101906 */
[----:B------:R-:W2:Y:S04]  /*04b0*/  LDG.E R9, desc[UR6][R6.64+0x4] ;  /* 0x0000040606097981 */ /* 0x000ea8000c1e1900 */
[----:B------:R-:W3:Y:S01]  /*04c0*/  @!P0 LDG.E R16, desc[UR6][R2.64] ;  /* 0x0000000602108981 */ /* 0x000ee2000c1e1900 */
[----:B--2---:R-:W-:-:S05]  /*04d0*/  IMAD.WIDE R4, R9, 0x4, R4 ;  /* 0x0000000409047825 */ /* 0x004fca00078e0204 */
[----:B------:R-:W3:Y:S01]  /*04e0*/  LDG.E R9, desc[UR6][R4.64] ;  /* 0x0000000604097981 */ /* 0x000ee2000c1e1900 */
[----:B------:R-:W-:Y:S01]  /*04f0*/  VIADD R8, R8, 0x4 ;  /* 0x0000000408087836 */ /* 0x000fe20000000000 */
[----:B------:R-:W-:Y:S02]  /*0500*/  IADD3 R0, PT, PT, R0, 0x4, RZ ;  /* 0x0000000400007810 */ /* 0x000fe40007ffe0ff */
[----:B---3--:R-:W-:-:S13]  /*0510*/  ISETP.NE.AND P0, PT, R9, R16, PT ;  /* 0x000000100900720c */ /* 0x008fda0003f05270 */
[----:B------:R-:W0:Y:S02]  /*0520*/  @!P0 LDC R9, c[0x0][0x3a8] ;  /* 0x0000ea00ff098b82 */ /* 0x000e240000000800 */
[----:B0-----:R1:W-:Y:S01]  /*0530*/  @!P0 STG.E desc[UR6][R4.64], R9 ;  /* 0x0000000904008986 */ /* 0x0013e2000c101906 */
[----:B------:R-:W-:-:S13]  /*0540*/  ISETP.NE.AND P0, PT, R8, RZ, PT ;  /* 0x000000ff0800720c */ /* 0x000fda0003f05270 */
[----:B-1----:R-:W-:Y:S05]  /*0550*/  @P0 BRA `(.L_x_36) ;  /* 0xfffffffc00700947 */ /* 0x002fea000383ffff */
[----:B------:R-:W-:Y:S05]  /*0560*/  EXIT ;  /* 0x000000000000794d */ /* 0x000fea0003800000 */
.L_x_37:
        /* <DEDUP_REMOVED lines=9> */
.L_x_42:


//--------------------- .text._Z11init_kernelPiPbPfi --------------------------
	.section	.text._Z11init_kernelPiPbPfi,"ax",@progbits
	.align	128
        .global         _Z11init_kernelPiPbPfi
        .type           _Z11init_kernelPiPbPfi,@function
        .size           _Z11init_kernelPiPbPfi,(.L_x_43 - _Z11init_kernelPiPbPfi)
        .other          _Z11init_kernelPiPbPfi,@"STO_CUDA_ENTRY STV_DEFAULT"
_Z11init_kernelPiPbPfi:
.text._Z11init_kernelPiPbPfi:
        /* <DEDUP_REMOVED lines=10> */
[----:B------:R-:W-:Y:S01]  /*00a0*/  I2FP.F32.S32 R9, R7 ;  /* 0x0000000700097245 */ /* 0x000fe20000201400 */
[----:B------:R-:W-:Y:S02]  /*00b0*/  HFMA2 R0, -RZ, RZ, 0, 5.9604644775390625e-08 ;  /* 0x00000001ff007431 */ /* 0x000fe400000001ff */
[----:B------:R-:W-:Y:S01]  /*00c0*/  IMAD.MOV.U32 R11, RZ, RZ, 0x1 ;  /* 0x00000001ff0b7424 */ /* 0x000fe200078e00ff */
[----:B------:R-:W2:Y:S02]  /*00d0*/  LDCU.64 UR4, c[0x0][0x358] ;  /* 0x00006b00ff0477ac */ /* 0x000ea40008000a00 */
[----:B------:R-:W3:Y:S01]  /*00e0*/  LDC.64 R4, c[0x0][0x380] ;  /* 0x0000e000ff047b82 */ /* 0x000ee20000000a00 */
[C---:B-1----:R-:W-:Y:S01]  /*00f0*/  IADD3 R6, P0, PT, R7.reuse, UR6, RZ ;  /* 0x0000000607067c10 */ /* 0x042fe2000ff1e0ff */
[----:B0-----:R-:W-:-:S05]  /*0100*/  IMAD.WIDE R2, R7, 0x4, R2 ;  /* 0x0000000407027825 */ /* 0x001fca00078e0202 */
[----:B--2---:R-:W-:Y:S01]  /*0110*/  STG.E desc[UR4][R2.64], R9 ;  /* 0x0000000902007986 */ /* 0x004fe2000c101904 */
[C---:B---3--:R-:W-:Y:S01]  /*0120*/  IMAD.WIDE R4, R7.reuse, 0x4, R4 ;  /* 0x0000000407047825 */ /* 0x048fe200078e0204 */
[----:B------:R-:W-:-:S04]  /*0130*/  LEA.HI.X.SX32 R7, R7, UR7, 0x1, P0 ;  /* 0x0000000707077c11 */ /* 0x000fc800080f0eff */
[----:B------:R-:W-:Y:S04]  /*0140*/  STG.E desc[UR4][R4.64], R11 ;  /* 0x0000000b04007986 */ /* 0x000fe8000c101904 */
[----:B------:R-:W-:Y:S01]  /*0150*/  STG.E.U8 desc[UR4][R6.64], R0 ;  /* 0x0000000006007986 */ /* 0x000fe2000c101104 */
[----:B------:R-:W-:Y:S05]  /*0160*/  EXIT ;  /* 0x000000000000794d */ /* 0x000fea0003800000 */
.L_x_38:
        /* <DEDUP_REMOVED lines=9> */
.L_x_43:


//--------------------- .nv.global.init           --------------------------
	.section	.nv.global.init,"aw",@progbits
	.align	4
.nv.global.init:
	.type		mrg32k3aM1SubSeq,@object
	.size		mrg32k3aM1SubSeq,(mrg32k3aM2SubSeq - mrg32k3aM1SubSeq)
mrg32k3aM1SubSeq:
        /*0000*/ 	.byte	0x0b, 0xcc, 0xee, 0x04, 0x73, 0x29, 0x8b, 0x6f, 0xf6, 0x53, 0x03, 0xf6, 0x23, 0xf6, 0xea, 0xda
        /* <DEDUP_REMOVED lines=125> */
	.type		mrg32k3aM2SubSeq,@object
	.size		mrg32k3aM2SubSeq,(mrg32k3aM1 - mrg32k3aM2SubSeq)
mrg32k3aM2SubSeq:
        /* <DEDUP_REMOVED lines=126> */
	.type		mrg32k3aM1,@object
	.size		mrg32k3aM1,(mrg32k3aM1Seq - mrg32k3aM1)
mrg32k3aM1:
        /* <DEDUP_REMOVED lines=144> */
	.type		mrg32k3aM1Seq,@object
	.size		mrg32k3aM1Seq,(mrg32k3aM2 - mrg32k3aM1Seq)
mrg32k3aM1Seq:
        /* <DEDUP_REMOVED lines=144> */
	.type		mrg32k3aM2,@object
	.size		mrg32k3aM2,(mrg32k3aM2Seq - mrg32k3aM2)
mrg32k3aM2:
        /* <DEDUP_REMOVED lines=144> */
	.type		mrg32k3aM2Seq,@object
	.size		mrg32k3aM2Seq,(precalc_xorwow_matrix - mrg32k3aM2Seq)
mrg32k3aM2Seq:
        /* <DEDUP_REMOVED lines=144> */
	.type		precalc_xorwow_matrix,@object
	.size		precalc_xorwow_matrix,(precalc_xorwow_offset_matrix - precalc_xorwow_matrix)
precalc_xorwow_matrix:
        /* <DEDUP_REMOVED lines=6400> */
	.type		precalc_xorwow_offset_matrix,@object
	.size		precalc_xorwow_offset_matrix,(.L_1 - precalc_xorwow_offset_matrix)
precalc_xorwow_offset_matrix:
        /* <DEDUP_REMOVED lines=6400> */
.L_1:


//--------------------- .nv.shared.reserved.0     --------------------------
	.section	.nv.shared.reserved.0,"aw",@nobits
	.weak		__nv_reservedSMEM_offset_0_alias
	.size		__nv_reservedSMEM_offset_0_alias, 0, 64
	.other		__nv_reservedSMEM_offset_0_alias,@"STO_CUDA_RESERVED_SHARED STV_DEFAULT"
__nv_reservedSMEM_offset_0_alias:
	.zero		0
	.zero		64


//--------------------- .nv.constant0._Z21topology_check_kernelPiS_S_PbPfiPci --------------------------
	.section	.nv.constant0._Z21topology_check_kernelPiS_S_PbPfiPci,"a",@progbits
	.sectionflags	@""
	.align	4
.nv.constant0._Z21topology_check_kernelPiS_S_PbPfiPci:
	.zero		956


//--------------------- .nv.constant0._Z15topology_kernelPiS_S_PbPfii --------------------------
	.section	.nv.constant0._Z15topology_kernelPiS_S_PbPfii,"a",@progbits
	.sectionflags	@""
	.align	4
.nv.constant0._Z15topology_kernelPiS_S_PbPfii:
	.zero		944


//--------------------- .nv.constant0._Z12check_kernelPiS_S_PbPfiPci --------------------------
	.section	.nv.constant0._Z12check_kernelPiS_S_PbPfiPci,"a",@progbits
	.sectionflags	@""
	.align	4
.nv.constant0._Z12check_kernelPiS_S_PbPfiPci:
	.zero		956


//--------------------- .nv.constant0._Z12color_kernelPiS_S_PbPfii --------------------------
	.section	.nv.constant0._Z12color_kernelPiS_S_PbPfii,"a",@progbits
	.sectionflags	@""
	.align	4
.nv.constant0._Z12color_kernelPiS_S_PbPfii:
	.zero		944


//--------------------- .nv.constant0._Z11init_kernelPiPbPfi --------------------------
	.section	.nv.constant0._Z11init_kernelPiPbPfi,"a",@progbits
	.sectionflags	@""
	.align	4
.nv.constant0._Z11init_kernelPiPbPfi:
	.zero		924


//--------------------- SYMBOLS --------------------------

	.type		.nv.reservedSmem.offset0,@object
	.size		.nv.reservedSmem.offset0,0x4
